// auto-generated by cutlass_sweep.gemm — config: {"arch": "sm_100", "cluster_m": 4, "cluster_n": 2, "dtype": "e4m3", "dtype_b": "e4m3", "layout": "nt", "stages": 0, "tile_k": 32, "tile_m": 256, "tile_n": 128}
#include "cutlass/cutlass.h"
#include "cutlass/gemm/collective/collective_builder.hpp"
#include "cutlass/gemm/device/gemm_universal_adapter.h"
#include "cutlass/gemm/kernel/gemm_universal.hpp"
#include "cutlass/epilogue/collective/collective_builder.hpp"

using ElemA = cutlass::float_e4m3_t;
using ElemB = cutlass::float_e4m3_t;
using ElemCD = cutlass::float_e4m3_t;
using Acc  = float;
using TileShape    = cute::Shape<cute::_256, cute::_128, cute::_32>;
using ClusterShape = cute::Shape<cute::_4, cute::_2, cute::_1>;

using CollectiveEpilogue = typename cutlass::epilogue::collective::CollectiveBuilder<
    cutlass::arch::Sm100, cutlass::arch::OpClassTensorOp,
    TileShape, ClusterShape,
    cutlass::epilogue::collective::EpilogueTileAuto,
    Acc, Acc,
    ElemCD, cutlass::layout::RowMajor, 128 / cutlass::sizeof_bits<ElemCD>::value,
    ElemCD, cutlass::layout::RowMajor, 128 / cutlass::sizeof_bits<ElemCD>::value,
    cutlass::epilogue::collective::EpilogueScheduleAuto
  >::CollectiveOp;

using CollectiveMainloop = typename cutlass::gemm::collective::CollectiveBuilder<
    cutlass::arch::Sm100, cutlass::arch::OpClassTensorOp,
    ElemA, cutlass::layout::RowMajor, 128 / cutlass::sizeof_bits<ElemA>::value,
    ElemB, cutlass::layout::ColumnMajor, 128 / cutlass::sizeof_bits<ElemB>::value,
    Acc,
    TileShape, ClusterShape,
    cutlass::gemm::collective::StageCountAutoCarveout<static_cast<int>(sizeof(typename CollectiveEpilogue::SharedStorage))>,
    cutlass::gemm::collective::KernelScheduleAuto
  >::CollectiveOp;

using GemmKernel = cutlass::gemm::kernel::GemmUniversal<
    cute::Shape<int,int,int,int>,
    CollectiveMainloop,
    CollectiveEpilogue
>;
using Gemm = cutlass::gemm::device::GemmUniversalAdapter<GemmKernel>;

// Force the device kernel symbol into the cubin without needing a host main.
auto* _anchor = &cutlass::device_kernel<GemmKernel>;


// ===== COMPILED SASS (sm_100a) =====

	.target	sm_100a

	.elftype	@"ET_EXEC"


//--------------------- .note.nv.tkinfo           --------------------------
	.section	.note.nv.tkinfo,"",@"SHT_NOTE"
	.sectionflags	@"SHF_NOTE_NV_TKINFO"
	.tkinfo
        /*0018*/ 	.word	0x00000002
        /*0030*/ 	.string	""
        /*0030*/ 	.string	"ptxas"
        /*0030*/ 	.string	"Cuda compilation tools, release 13.0, V13.0.88"
        /*0030*/ 	.string	"Build cuda_13.0.r13.0/compiler.36424714_0"
        /*0030*/ 	.string	"-arch sm_100a -m 64 "



//--------------------- .note.nv.cuinfo           --------------------------
	.section	.note.nv.cuinfo,"",@"SHT_NOTE"
	.sectionflags	@"SHF_NOTE_NV_CUINFO"
        /*0018*/ 	.short	0x0002
        /*001a*/ 	.short	0x0064
        /*001c*/ 	.short	0x0082
	.zero		2


//--------------------- .nv.info                  --------------------------
	.section	.nv.info,"",@"SHT_CUDA_INFO"
	.align	4


	//----- nvinfo : EIATTR_REGCOUNT
	.align		4
        /*0000*/ 	.byte	0x04, 0x2f
        /*0002*/ 	.short	(.L_19 - .L_18)
	.align		4
.L_18:
        /*0004*/ 	.word	index@(_ZN7cutlass13device_kernelINS_4gemm6kernel13GemmUniversalIN4cute5tupleIJiiiiEEENS1_10collective13CollectiveMmaINS1_35MainloopSm100TmaUmmaWarpSpecializedILi32ELi2ELi4ENS5_IJNS4_1CILi4EEENSA_ILi2EEENSA_ILi1EEEEEEEENS5_IJNSA_ILi256EEENSA_ILi128EEENSA_ILi32EEEEEENS_12float_e4m3_tENS5_IJlSD_lEEESK_SL_NS4_8TiledMMAINS4_8MMA_AtomIJNS4_10MMA_TraitsINS4_25SM100_MMA_F8F6F4_2x1SM_SSEJSK_SK_fSG_SH_NS4_17integral_constantINS4_4UMMA5MajorELSS_0EEEST_NSQ_INSR_7ScaleInELSU_0EEESV_EEEEEENS4_6LayoutINS5_IJSD_SD_SD_EEENS5_IJNSA_ILi0EEES10_S10_EEEEENS5_IJNS4_10UnderscoreES13_S13_EEEEENS4_28SM100_TMA_2SM_LOAD_MULTICASTENS4_14ComposedLayoutINS4_7SwizzleILi1ELi4ELi3EEENS4_18smem_ptr_flag_bitsILi8EEENSY_INS5_IJNSA_ILi8EEESI_EEENS5_IJSI_SD_EEEEEEEvNS4_8identityES16_S1G_vS1H_EENS_8epilogue10collective18CollectiveEpilogueINS1J_23Sm100TmaWarpSpecializedILi2ELi2ELi64ELb0ELb0EEEJNS5_IJSH_SH_SI_EEENS5_IJNSY_ISH_SD_EENSY_INSA_ILi64EEESD_EEEEESK_SL_SK_SL_NS1J_6fusion15FusionCallbacksIS1N_NS1T_17LinearCombinationISK_fSK_fLNS_15FloatRoundStyleE2EEES1O_S1S_JEEENS4_5SM1004TMEM4LOAD26SM100_TMEM_LOAD_32dp32b64xENS4_13SM90_TMA_LOADENS17_INS18_ILi2ELi4ELi3EEES1B_NSY_INS5_IJS1C_S1Q_EEENS5_IJS1Q_SD_EEEEEEENS4_39AutoVectorizingCopyWithAssumedAlignmentILi128EEENS4_14SM90_TMA_STOREES28_S2A_S2A_EEEvvEEEEvNT_6ParamsE)
        /*0008*/ 	.word	0x000000d0


	//----- nvinfo : EIATTR_FRAME_SIZE
	.align		4
.L_19:
        /*000c*/ 	.byte	0x04, 0x11
        /*000e*/ 	.short	(.L_21 - .L_20)
	.align		4
.L_20:
        /*0010*/ 	.word	index@($__internal_2_$__cuda_sm10x_tcgen05_guardrail_trap_unallocated_columns_being_dealloced)
        /*0014*/ 	.word	0x00000000


	//----- nvinfo : EIATTR_FRAME_SIZE
	.align		4
.L_21:
        /*0018*/ 	.byte	0x04, 0x11
        /*001a*/ 	.short	(.L_23 - .L_22)
	.align		4
.L_22:
        /*001c*/ 	.word	index@($__internal_1_$__cuda_sm10x_tcgen05_guardrail_trap_phase_invalid_during_alloc)
        /*0020*/ 	.word	0x00000000


	//----- nvinfo : EIATTR_FRAME_SIZE
	.align		4
.L_23:
        /*0024*/ 	.byte	0x04, 0x11
        /*0026*/ 	.short	(.L_25 - .L_24)
	.align		4
.L_24:
        /*0028*/ 	.word	index@($__internal_0_$__cuda_sm10x_tcgen05_guardrail_trap_col_being_dealloced_not_returned_by_alloc)
        /*002c*/ 	.word	0x00000000


	//----- nvinfo : EIATTR_FRAME_SIZE
	.align		4
.L_25:
        /*0030*/ 	.byte	0x04, 0x11
        /*0032*/ 	.short	(.L_27 - .L_26)
	.align		4
.L_26:
        /*0034*/ 	.word	index@(_ZN7cutlass13device_kernelINS_4gemm6kernel13GemmUniversalIN4cute5tupleIJiiiiEEENS1_10collective13CollectiveMmaINS1_35MainloopSm100TmaUmmaWarpSpecializedILi32ELi2ELi4ENS5_IJNS4_1CILi4EEENSA_ILi2EEENSA_ILi1EEEEEEEENS5_IJNSA_ILi256EEENSA_ILi128EEENSA_ILi32EEEEEENS_12float_e4m3_tENS5_IJlSD_lEEESK_SL_NS4_8TiledMMAINS4_8MMA_AtomIJNS4_10MMA_TraitsINS4_25SM100_MMA_F8F6F4_2x1SM_SSEJSK_SK_fSG_SH_NS4_17integral_constantINS4_4UMMA5MajorELSS_0EEEST_NSQ_INSR_7ScaleInELSU_0EEESV_EEEEEENS4_6LayoutINS5_IJSD_SD_SD_EEENS5_IJNSA_ILi0EEES10_S10_EEEEENS5_IJNS4_10UnderscoreES13_S13_EEEEENS4_28SM100_TMA_2SM_LOAD_MULTICASTENS4_14ComposedLayoutINS4_7SwizzleILi1ELi4ELi3EEENS4_18smem_ptr_flag_bitsILi8EEENSY_INS5_IJNSA_ILi8EEESI_EEENS5_IJSI_SD_EEEEEEEvNS4_8identityES16_S1G_vS1H_EENS_8epilogue10collective18CollectiveEpilogueINS1J_23Sm100TmaWarpSpecializedILi2ELi2ELi64ELb0ELb0EEEJNS5_IJSH_SH_SI_EEENS5_IJNSY_ISH_SD_EENSY_INSA_ILi64EEESD_EEEEESK_SL_SK_SL_NS1J_6fusion15FusionCallbacksIS1N_NS1T_17LinearCombinationISK_fSK_fLNS_15FloatRoundStyleE2EEES1O_S1S_JEEENS4_5SM1004TMEM4LOAD26SM100_TMEM_LOAD_32dp32b64xENS4_13SM90_TMA_LOADENS17_INS18_ILi2ELi4ELi3EEES1B_NSY_INS5_IJS1C_S1Q_EEENS5_IJS1Q_SD_EEEEEEENS4_39AutoVectorizingCopyWithAssumedAlignmentILi128EEENS4_14SM90_TMA_STOREES28_S2A_S2A_EEEvvEEEEvNT_6ParamsE)
        /*0038*/ 	.word	0x00000000


	//----- nvinfo : EIATTR_MIN_STACK_SIZE
	.align		4
.L_27:
        /*003c*/ 	.byte	0x04, 0x12
        /*003e*/ 	.short	(.L_29 - .L_28)
	.align		4
.L_28:
        /*0040*/ 	.word	index@(_ZN7cutlass13device_kernelINS_4gemm6kernel13GemmUniversalIN4cute5tupleIJiiiiEEENS1_10collective13CollectiveMmaINS1_35MainloopSm100TmaUmmaWarpSpecializedILi32ELi2ELi4ENS5_IJNS4_1CILi4EEENSA_ILi2EEENSA_ILi1EEEEEEEENS5_IJNSA_ILi256EEENSA_ILi128EEENSA_ILi32EEEEEENS_12float_e4m3_tENS5_IJlSD_lEEESK_SL_NS4_8TiledMMAINS4_8MMA_AtomIJNS4_10MMA_TraitsINS4_25SM100_MMA_F8F6F4_2x1SM_SSEJSK_SK_fSG_SH_NS4_17integral_constantINS4_4UMMA5MajorELSS_0EEEST_NSQ_INSR_7ScaleInELSU_0EEESV_EEEEEENS4_6LayoutINS5_IJSD_SD_SD_EEENS5_IJNSA_ILi0EEES10_S10_EEEEENS5_IJNS4_10UnderscoreES13_S13_EEEEENS4_28SM100_TMA_2SM_LOAD_MULTICASTENS4_14ComposedLayoutINS4_7SwizzleILi1ELi4ELi3EEENS4_18smem_ptr_flag_bitsILi8EEENSY_INS5_IJNSA_ILi8EEESI_EEENS5_IJSI_SD_EEEEEEEvNS4_8identityES16_S1G_vS1H_EENS_8epilogue10collective18CollectiveEpilogueINS1J_23Sm100TmaWarpSpecializedILi2ELi2ELi64ELb0ELb0EEEJNS5_IJSH_SH_SI_EEENS5_IJNSY_ISH_SD_EENSY_INSA_ILi64EEESD_EEEEESK_SL_SK_SL_NS1J_6fusion15FusionCallbacksIS1N_NS1T_17LinearCombinationISK_fSK_fLNS_15FloatRoundStyleE2EEES1O_S1S_JEEENS4_5SM1004TMEM4LOAD26SM100_TMEM_LOAD_32dp32b64xENS4_13SM90_TMA_LOADENS17_INS18_ILi2ELi4ELi3EEES1B_NSY_INS5_IJS1C_S1Q_EEENS5_IJS1Q_SD_EEEEEEENS4_39AutoVectorizingCopyWithAssumedAlignmentILi128EEENS4_14SM90_TMA_STOREES28_S2A_S2A_EEEvvEEEEvNT_6ParamsE)
        /*0044*/ 	.word	0x00000000
.L_29:


//--------------------- .nv.compat                --------------------------
	.section	.nv.compat,"",@"SHT_CUDA_COMPAT_INFO"
	.align	4
        /*0000*/ 	.byte	0x02, 0x09, 0x01, 0x00, 0x02, 0x02, 0x02, 0x00, 0x02, 0x05, 0x05, 0x00, 0x03, 0x07, 0x01, 0x01
        /*0010*/ 	.byte	0x02, 0x03, 0x01, 0x00, 0x02, 0x06, 0x01, 0x00, 0x04, 0x0b, 0x08, 0x00, 0x09, 0x00, 0x00, 0x00
        /*0020*/ 	.byte	0x00, 0x00, 0x00, 0x00


//--------------------- .nv.info._ZN7cutlass13device_kernelINS_4gemm6kernel13GemmUniversalIN4cute5tupleIJiiiiEEENS1_10collective13CollectiveMmaINS1_35MainloopSm100TmaUmmaWarpSpecializedILi32ELi2ELi4ENS5_IJNS4_1CILi4EEENSA_ILi2EEENSA_ILi1EEEEEEEENS5_IJNSA_ILi256EEENSA_ILi128EEENSA_ILi32EEEEEENS_12float_e4m3_tENS5_IJlSD_lEEESK_SL_NS4_8TiledMMAINS4_8MMA_AtomIJNS4_10MMA_TraitsINS4_25SM100_MMA_F8F6F4_2x1SM_SSEJSK_SK_fSG_SH_NS4_17integral_constantINS4_4UMMA5MajorELSS_0EEEST_NSQ_INSR_7ScaleInELSU_0EEESV_EEEEEENS4_6LayoutINS5_IJSD_SD_SD_EEENS5_IJNSA_ILi0EEES10_S10_EEEEENS5_IJNS4_10UnderscoreES13_S13_EEEEENS4_28SM100_TMA_2SM_LOAD_MULTICASTENS4_14ComposedLayoutINS4_7SwizzleILi1ELi4ELi3EEENS4_18smem_ptr_flag_bitsILi8EEENSY_INS5_IJNSA_ILi8EEESI_EEENS5_IJSI_SD_EEEEEEEvNS4_8identityES16_S1G_vS1H_EENS_8epilogue10collective18CollectiveEpilogueINS1J_23Sm100TmaWarpSpecializedILi2ELi2ELi64ELb0ELb0EEEJNS5_IJSH_SH_SI_EEENS5_IJNSY_ISH_SD_EENSY_INSA_ILi64EEESD_EEEEESK_SL_SK_SL_NS1J_6fusion15FusionCallbacksIS1N_NS1T_17LinearCombinationISK_fSK_fLNS_15FloatRoundStyleE2EEES1O_S1S_JEEENS4_5SM1004TMEM4LOAD26SM100_TMEM_LOAD_32dp32b64xENS4_13SM90_TMA_LOADENS17_INS18_ILi2ELi4ELi3EEES1B_NSY_INS5_IJS1C_S1Q_EEENS5_IJS1Q_SD_EEEEEEENS4_39AutoVectorizingCopyWithAssumedAlignmentILi128EEENS4_14SM90_TMA_STOREES28_S2A_S2A_EEEvvEEEEvNT_6ParamsE --------------------------
	.section	.nv.info._ZN7cutlass13device_kernelINS_4gemm6kernel13GemmUniversalIN4cute5tupleIJiiiiEEENS1_10collective13CollectiveMmaINS1_35MainloopSm100TmaUmmaWarpSpecializedILi32ELi2ELi4ENS5_IJNS4_1CILi4EEENSA_ILi2EEENSA_ILi1EEEEEEEENS5_IJNSA_ILi256EEENSA_ILi128EEENSA_ILi32EEEEEENS_12float_e4m3_tENS5_IJlSD_lEEESK_SL_NS4_8TiledMMAINS4_8MMA_AtomIJNS4_10MMA_TraitsINS4_25SM100_MMA_F8F6F4_2x1SM_SSEJSK_SK_fSG_SH_NS4_17integral_constantINS4_4UMMA5MajorELSS_0EEEST_NSQ_INSR_7ScaleInELSU_0EEESV_EEEEEENS4_6LayoutINS5_IJSD_SD_SD_EEENS5_IJNSA_ILi0EEES10_S10_EEEEENS5_IJNS4_10UnderscoreES13_S13_EEEEENS4_28SM100_TMA_2SM_LOAD_MULTICASTENS4_14ComposedLayoutINS4_7SwizzleILi1ELi4ELi3EEENS4_18smem_ptr_flag_bitsILi8EEENSY_INS5_IJNSA_ILi8EEESI_EEENS5_IJSI_SD_EEEEEEEvNS4_8identityES16_S1G_vS1H_EENS_8epilogue10collective18CollectiveEpilogueINS1J_23Sm100TmaWarpSpecializedILi2ELi2ELi64ELb0ELb0EEEJNS5_IJSH_SH_SI_EEENS5_IJNSY_ISH_SD_EENSY_INSA_ILi64EEESD_EEEEESK_SL_SK_SL_NS1J_6fusion15FusionCallbacksIS1N_NS1T_17LinearCombinationISK_fSK_fLNS_15FloatRoundStyleE2EEES1O_S1S_JEEENS4_5SM1004TMEM4LOAD26SM100_TMEM_LOAD_32dp32b64xENS4_13SM90_TMA_LOADENS17_INS18_ILi2ELi4ELi3EEES1B_NSY_INS5_IJS1C_S1Q_EEENS5_IJS1Q_SD_EEEEEEENS4_39AutoVectorizingCopyWithAssumedAlignmentILi128EEENS4_14SM90_TMA_STOREES28_S2A_S2A_EEEvvEEEEvNT_6ParamsE,"",@"SHT_CUDA_INFO"
	.sectionflags	@""
	.align	4


	//----- nvinfo : EIATTR_CUDA_API_VERSION
	.align		4
        /*0000*/ 	.byte	0x04, 0x37
        /*0002*/ 	.short	(.L_31 - .L_30)
.L_30:
        /*0004*/ 	.word	0x00000082


	//----- nvinfo : EIATTR_KPARAM_INFO
	.align		4
.L_31:
        /*0008*/ 	.byte	0x04, 0x17
        /*000a*/ 	.short	(.L_33 - .L_32)
.L_32:
        /*000c*/ 	.word	0x00000000
        /*0010*/ 	.short	0x0000
        /*0012*/ 	.short	0x0000
        /*0014*/ 	.byte	0x00, 0xf0, 0x01, 0x20


	//----- nvinfo : EIATTR_AT_ENTRY_FRAGMENTS
	.align		4
.L_33:
        /*0018*/ 	.byte	0x04, 0x4f
        /*001a*/ 	.short	(.L_35 - .L_34)


	//   ....[0]....
.L_34:
        /*001c*/ 	.word	0x00000007


	//----- nvinfo : EIATTR_RESERVED_SMEM_USED
	.align		4
.L_35:
        /*0020*/ 	.byte	0x01, 0x41
	.zero		2


	//----- nvinfo : EIATTR_SPARSE_MMA_MASK
	.align		4
        /*0024*/ 	.byte	0x03, 0x50
        /*0026*/ 	.short	0x0000


	//----- nvinfo : EIATTR_TCGEN05_2CTA_USED
	.align		4
        /*0028*/ 	.byte	0x01, 0x52
	.zero		2


	//----- nvinfo : EIATTR_MAXREG_COUNT
	.align		4
        /*002c*/ 	.byte	0x03, 0x1b
        /*002e*/ 	.short	0x00ff


	//----- nvinfo : EIATTR_NUM_BARRIERS
	.align		4
        /*0030*/ 	.byte	0x02, 0x4c
        /*0032*/ 	.byte	0x07
	.zero		1


	//----- nvinfo : EIATTR_EXTERNS
	.align		4
        /*0034*/ 	.byte	0x04, 0x0f
        /*0036*/ 	.short	(.L_37 - .L_36)


	//   ....[0]....
	.align		4
.L_36:
        /*0038*/ 	.word	index@(__assertfail)


	//----- nvinfo : EIATTR_MERCURY_ISA_VERSION
	.align		4
.L_37:
        /*003c*/ 	.byte	0x03, 0x5f
        /*003e*/ 	.short	0x0101


	//----- nvinfo : EIATTR_INT_WARP_WIDE_INSTR_OFFSETS
	.align		4
        /*0040*/ 	.byte	0x04, 0x31
        /*0042*/ 	.short	(.L_39 - .L_38)


	//   ....[0]....
.L_38:
        /*0044*/ 	.word	0x000010d0


	//   ....[1]....
        /*0048*/ 	.word	0x00001170


	//   ....[2]....
        /*004c*/ 	.word	0x000055e0


	//   ....[3]....
        /*0050*/ 	.word	0x00005600


	//   ....[4]....
        /*0054*/ 	.word	0x00005630


	//   ....[5]....
        /*0058*/ 	.word	0x00006160


	//   ....[6]....
        /*005c*/ 	.word	0x000061d0


	//   ....[7]....
        /*0060*/ 	.word	0x000062a0


	//   ....[8]....
        /*0064*/ 	.word	0x00006350


	//----- nvinfo : EIATTR_COOP_GROUP_MASK_REGIDS
	.align		4
.L_39:
        /*0068*/ 	.byte	0x04, 0x29
        /*006a*/ 	.short	(.L_41 - .L_40)


	//   ....[0]....
.L_40:
        /*006c*/ 	.word	0xffffffff


	//   ....[1]....
        /*0070*/ 	.word	0xffffffff


	//   ....[2]....
        /*0074*/ 	.word	0xffffffff


	//   ....[3]....
        /*0078*/ 	.word	0xffffffff


	//   ....[4]....
        /*007c*/ 	.word	0xffffffff


	//   ....[5]....
        /*0080*/ 	.word	0xffffffff


	//   ....[6]....
        /*0084*/ 	.word	0xffffffff


	//   ....[7]....
        /*0088*/ 	.word	0xffffffff


	//   ....[8]....
        /*008c*/ 	.word	0xffffffff


	//   ....[9]....
        /*0090*/ 	.word	0xffffffff


	//   ....[10]....
        /*0094*/ 	.word	0xffffffff


	//   ....[11]....
        /*0098*/ 	.word	0xffffffff


	//   ....[12]....
        /*009c*/ 	.word	0xffffffff


	//   ....[13]....
        /*00a0*/ 	.word	0xffffffff


	//----- nvinfo : EIATTR_COOP_GROUP_INSTR_OFFSETS
	.align		4
.L_41:
        /*00a4*/ 	.byte	0x04, 0x28
        /*00a6*/ 	.short	(.L_43 - .L_42)


	//   ....[0]....
.L_42:
        /*00a8*/ 	.word	0x000000b0


	//   ....[1]....
        /*00ac*/ 	.word	0x00000510


	//   ....[2]....
        /*00b0*/ 	.word	0x00000a80


	//   ....[3]....
        /*00b4*/ 	.word	0x00000bd0


	//   ....[4]....
        /*00b8*/ 	.word	0x00000cc0


	//   ....[5]....
        /*00bc*/ 	.word	0x00000e20


	//   ....[6]....
        /*00c0*/ 	.word	0x00000fb0


	//   ....[7]....
        /*00c4*/ 	.word	0x000011f0


	//   ....[8]....
        /*00c8*/ 	.word	0x000026b0


	//   ....[9]....
        /*00cc*/ 	.word	0x00004510


	//   ....[10]....
        /*00d0*/ 	.word	0x000049e0


	//   ....[11]....
        /*00d4*/ 	.word	0x00004a10


	//   ....[12]....
        /*00d8*/ 	.word	0x000054e0


	//   ....[13]....
        /*00dc*/ 	.word	0x000056f0


	//----- nvinfo : EIATTR_VRC_CTA_INIT_COUNT
	.align		4
.L_43:
        /*00e0*/ 	.byte	0x02, 0x4a
        /*00e2*/ 	.byte	0x80
	.zero		1


	//----- nvinfo : EIATTR_SYSCALL_OFFSETS
	.align		4
        /*00e4*/ 	.byte	0x04, 0x46
        /*00e6*/ 	.short	(.L_45 - .L_44)


	//   ....[0]....
.L_44:
        /*00e8*/ 	.word	0x00006f50


	//   ....[1]....
        /*00ec*/ 	.word	0x00007090


	//   ....[2]....
        /*00f0*/ 	.word	0x000078e0


	//   ....[3]....
        /*00f4*/ 	.word	0x00008ef0


	//----- nvinfo : EIATTR_MBARRIER_INSTR_OFFSETS
	.align		4
.L_45:
        /*00f8*/ 	.byte	0x04, 0x39
        /*00fa*/ 	.short	(.L_47 - .L_46)


	//   ....[0]....
.L_46:
        /*00fc*/ 	.word	0x00000660
        /*0100*/ 	.word	0x000000ff
        /*0104*/ 	.word	0x00000000
        /*0108*/ 	.short	0x0100
        /*010a*/ 	.byte	0x04
	.zero		1


	//   ....[1]....
        /*010c*/ 	.word	0x00000670
        /*0110*/ 	.word	0x000000ff
        /*0114*/ 	.word	0x00000100
        /*0118*/ 	.short	0x0100
        /*011a*/ 	.byte	0x04
	.zero		1


	//   ....[2]....
        /*011c*/ 	.word	0x00000680
        /*0120*/ 	.word	0x000000ff
        /*0124*/ 	.word	0x00000008
        /*0128*/ 	.short	0x0100
        /*012a*/ 	.byte	0x04
	.zero		1


	//   ....[3]....
        /*012c*/ 	.word	0x00000690
        /*0130*/ 	.word	0x000000ff
        /*0134*/ 	.word	0x00000108
        /*0138*/ 	.short	0x0100
        /*013a*/ 	.byte	0x04
	.zero		1


	//   ....[4]....
        /*013c*/ 	.word	0x000006a0
        /*0140*/ 	.word	0x000000ff
        /*0144*/ 	.word	0x00000010
        /*0148*/ 	.short	0x0100
        /*014a*/ 	.byte	0x04
	.zero		1


	//   ....[5]....
        /*014c*/ 	.word	0x000006b0
        /*0150*/ 	.word	0x000000ff
        /*0154*/ 	.word	0x00000110
        /*0158*/ 	.short	0x0100
        /*015a*/ 	.byte	0x04
	.zero		1


	//   ....[6]....
        /*015c*/ 	.word	0x000006c0
        /*0160*/ 	.word	0x000000ff
        /*0164*/ 	.word	0x00000018
        /*0168*/ 	.short	0x0100
        /*016a*/ 	.byte	0x04
	.zero		1


	//   ....[7]....
        /*016c*/ 	.word	0x000006d0
        /*0170*/ 	.word	0x000000ff
        /*0174*/ 	.word	0x00000118
        /*0178*/ 	.short	0x0100
        /*017a*/ 	.byte	0x04
	.zero		1


	//   ....[8]....
        /*017c*/ 	.word	0x000006e0
        /*0180*/ 	.word	0x000000ff
        /*0184*/ 	.word	0x00000020
        /*0188*/ 	.short	0x0100
        /*018a*/ 	.byte	0x04
	.zero		1


	//   ....[9]....
        /*018c*/ 	.word	0x000006f0
        /*0190*/ 	.word	0x000000ff
        /*0194*/ 	.word	0x00000120
        /*0198*/ 	.short	0x0100
        /*019a*/ 	.byte	0x04
	.zero		1


	//   ....[10]....
        /*019c*/ 	.word	0x00000700
        /*01a0*/ 	.word	0x000000ff
        /*01a4*/ 	.word	0x00000028
        /*01a8*/ 	.short	0x0100
        /*01aa*/ 	.byte	0x04
	.zero		1


	//   ....[11]....
        /*01ac*/ 	.word	0x00000710
        /*01b0*/ 	.word	0x000000ff
        /*01b4*/ 	.word	0x00000128
        /*01b8*/ 	.short	0x0100
        /*01ba*/ 	.byte	0x04
	.zero		1


	//   ....[12]....
        /*01bc*/ 	.word	0x00000720
        /*01c0*/ 	.word	0x000000ff
        /*01c4*/ 	.word	0x00000030
        /*01c8*/ 	.short	0x0100
        /*01ca*/ 	.byte	0x04
	.zero		1


	//   ....[13]....
        /*01cc*/ 	.word	0x00000730
        /*01d0*/ 	.word	0x000000ff
        /*01d4*/ 	.word	0x00000130
        /*01d8*/ 	.short	0x0100
        /*01da*/ 	.byte	0x04
	.zero		1


	//   ....[14]....
        /*01dc*/ 	.word	0x00000740
        /*01e0*/ 	.word	0x000000ff
        /*01e4*/ 	.word	0x00000038
        /*01e8*/ 	.short	0x0100
        /*01ea*/ 	.byte	0x04
	.zero		1


	//   ....[15]....
        /*01ec*/ 	.word	0x00000750
        /*01f0*/ 	.word	0x000000ff
        /*01f4*/ 	.word	0x00000138
        /*01f8*/ 	.short	0x0100
        /*01fa*/ 	.byte	0x04
	.zero		1


	//   ....[16]....
        /*01fc*/ 	.word	0x00000760
        /*0200*/ 	.word	0x000000ff
        /*0204*/ 	.word	0x00000040
        /*0208*/ 	.short	0x0100
        /*020a*/ 	.byte	0x04
	.zero		1


	//   ....[17]....
        /*020c*/ 	.word	0x00000770
        /*0210*/ 	.word	0x000000ff
        /*0214*/ 	.word	0x00000140
        /*0218*/ 	.short	0x0100
        /*021a*/ 	.byte	0x04
	.zero		1


	//   ....[18]....
        /*021c*/ 	.word	0x00000780
        /*0220*/ 	.word	0x000000ff
        /*0224*/ 	.word	0x00000048
        /*0228*/ 	.short	0x0100
        /*022a*/ 	.byte	0x04
	.zero		1


	//   ....[19]....
        /*022c*/ 	.word	0x00000790
        /*0230*/ 	.word	0x000000ff
        /*0234*/ 	.word	0x00000148
        /*0238*/ 	.short	0x0100
        /*023a*/ 	.byte	0x04
	.zero		1


	//   ....[20]....
        /*023c*/ 	.word	0x000007a0
        /*0240*/ 	.word	0x000000ff
        /*0244*/ 	.word	0x00000050
        /*0248*/ 	.short	0x0100
        /*024a*/ 	.byte	0x04
	.zero		1


	//   ....[21]....
        /*024c*/ 	.word	0x000007b0
        /*0250*/ 	.word	0x000000ff
        /*0254*/ 	.word	0x00000150
        /*0258*/ 	.short	0x0100
        /*025a*/ 	.byte	0x04
	.zero		1


	//   ....[22]....
        /*025c*/ 	.word	0x000007c0
        /*0260*/ 	.word	0x000000ff
        /*0264*/ 	.word	0x00000058
        /*0268*/ 	.short	0x0100
        /*026a*/ 	.byte	0x04
	.zero		1


	//   ....[23]....
        /*026c*/ 	.word	0x000007d0
        /*0270*/ 	.word	0x000000ff
        /*0274*/ 	.word	0x00000158
        /*0278*/ 	.short	0x0100
        /*027a*/ 	.byte	0x04
	.zero		1


	//   ....[24]....
        /*027c*/ 	.word	0x000007e0
        /*0280*/ 	.word	0x000000ff
        /*0284*/ 	.word	0x00000060
        /*0288*/ 	.short	0x0100
        /*028a*/ 	.byte	0x04
	.zero		1


	//   ....[25]....
        /*028c*/ 	.word	0x000007f0
        /*0290*/ 	.word	0x000000ff
        /*0294*/ 	.word	0x00000160
        /*0298*/ 	.short	0x0100
        /*029a*/ 	.byte	0x04
	.zero		1


	//   ....[26]....
        /*029c*/ 	.word	0x00000800
        /*02a0*/ 	.word	0x000000ff
        /*02a4*/ 	.word	0x00000068
        /*02a8*/ 	.short	0x0100
        /*02aa*/ 	.byte	0x04
	.zero		1


	//   ....[27]....
        /*02ac*/ 	.word	0x00000810
        /*02b0*/ 	.word	0x000000ff
        /*02b4*/ 	.word	0x00000168
        /*02b8*/ 	.short	0x0100
        /*02ba*/ 	.byte	0x04
	.zero		1


	//   ....[28]....
        /*02bc*/ 	.word	0x00000820
        /*02c0*/ 	.word	0x000000ff
        /*02c4*/ 	.word	0x00000070
        /*02c8*/ 	.short	0x0100
        /*02ca*/ 	.byte	0x04
	.zero		1


	//   ....[29]....
        /*02cc*/ 	.word	0x00000830
        /*02d0*/ 	.word	0x000000ff
        /*02d4*/ 	.word	0x00000170
        /*02d8*/ 	.short	0x0100
        /*02da*/ 	.byte	0x04
	.zero		1


	//   ....[30]....
        /*02dc*/ 	.word	0x00000840
        /*02e0*/ 	.word	0x000000ff
        /*02e4*/ 	.word	0x00000078
        /*02e8*/ 	.short	0x0100
        /*02ea*/ 	.byte	0x04
	.zero		1


	//   ....[31]....
        /*02ec*/ 	.word	0x00000850
        /*02f0*/ 	.word	0x000000ff
        /*02f4*/ 	.word	0x00000178
        /*02f8*/ 	.short	0x0100
        /*02fa*/ 	.byte	0x04
	.zero		1


	//   ....[32]....
        /*02fc*/ 	.word	0x00000860
        /*0300*/ 	.word	0x000000ff
        /*0304*/ 	.word	0x00000080
        /*0308*/ 	.short	0x0100
        /*030a*/ 	.byte	0x04
	.zero		1


	//   ....[33]....
        /*030c*/ 	.word	0x00000870
        /*0310*/ 	.word	0x000000ff
        /*0314*/ 	.word	0x00000180
        /*0318*/ 	.short	0x0100
        /*031a*/ 	.byte	0x04
	.zero		1


	//   ....[34]....
        /*031c*/ 	.word	0x00000880
        /*0320*/ 	.word	0x000000ff
        /*0324*/ 	.word	0x00000088
        /*0328*/ 	.short	0x0100
        /*032a*/ 	.byte	0x04
	.zero		1


	//   ....[35]....
        /*032c*/ 	.word	0x00000890
        /*0330*/ 	.word	0x000000ff
        /*0334*/ 	.word	0x00000188
        /*0338*/ 	.short	0x0100
        /*033a*/ 	.byte	0x04
	.zero		1


	//   ....[36]....
        /*033c*/ 	.word	0x000008a0
        /*0340*/ 	.word	0x000000ff
        /*0344*/ 	.word	0x00000090
        /*0348*/ 	.short	0x0100
        /*034a*/ 	.byte	0x04
	.zero		1


	//   ....[37]....
        /*034c*/ 	.word	0x000008b0
        /*0350*/ 	.word	0x000000ff
        /*0354*/ 	.word	0x00000190
        /*0358*/ 	.short	0x0100
        /*035a*/ 	.byte	0x04
	.zero		1


	//   ....[38]....
        /*035c*/ 	.word	0x000008c0
        /*0360*/ 	.word	0x000000ff
        /*0364*/ 	.word	0x00000098
        /*0368*/ 	.short	0x0100
        /*036a*/ 	.byte	0x04
	.zero		1


	//   ....[39]....
        /*036c*/ 	.word	0x000008d0
        /*0370*/ 	.word	0x000000ff
        /*0374*/ 	.word	0x00000198
        /*0378*/ 	.short	0x0100
        /*037a*/ 	.byte	0x04
	.zero		1


	//   ....[40]....
        /*037c*/ 	.word	0x000008e0
        /*0380*/ 	.word	0x000000ff
        /*0384*/ 	.word	0x000000a0
        /*0388*/ 	.short	0x0100
        /*038a*/ 	.byte	0x04
	.zero		1


	//   ....[41]....
        /*038c*/ 	.word	0x000008f0
        /*0390*/ 	.word	0x000000ff
        /*0394*/ 	.word	0x000001a0
        /*0398*/ 	.short	0x0100
        /*039a*/ 	.byte	0x04
	.zero		1


	//   ....[42]....
        /*039c*/ 	.word	0x00000900
        /*03a0*/ 	.word	0x000000ff
        /*03a4*/ 	.word	0x000000a8
        /*03a8*/ 	.short	0x0100
        /*03aa*/ 	.byte	0x04
	.zero		1


	//   ....[43]....
        /*03ac*/ 	.word	0x00000910
        /*03b0*/ 	.word	0x000000ff
        /*03b4*/ 	.word	0x000001a8
        /*03b8*/ 	.short	0x0100
        /*03ba*/ 	.byte	0x04
	.zero		1


	//   ....[44]....
        /*03bc*/ 	.word	0x00000920
        /*03c0*/ 	.word	0x000000ff
        /*03c4*/ 	.word	0x000000b0
        /*03c8*/ 	.short	0x0100
        /*03ca*/ 	.byte	0x04
	.zero		1


	//   ....[45]....
        /*03cc*/ 	.word	0x00000930
        /*03d0*/ 	.word	0x000000ff
        /*03d4*/ 	.word	0x000001b0
        /*03d8*/ 	.short	0x0100
        /*03da*/ 	.byte	0x04
	.zero		1


	//   ....[46]....
        /*03dc*/ 	.word	0x00000940
        /*03e0*/ 	.word	0x000000ff
        /*03e4*/ 	.word	0x000000b8
        /*03e8*/ 	.short	0x0100
        /*03ea*/ 	.byte	0x04
	.zero		1


	//   ....[47]....
        /*03ec*/ 	.word	0x00000950
        /*03f0*/ 	.word	0x000000ff
        /*03f4*/ 	.word	0x000001b8
        /*03f8*/ 	.short	0x0100
        /*03fa*/ 	.byte	0x04
	.zero		1


	//   ....[48]....
        /*03fc*/ 	.word	0x00000960
        /*0400*/ 	.word	0x000000ff
        /*0404*/ 	.word	0x000000c0
        /*0408*/ 	.short	0x0100
        /*040a*/ 	.byte	0x04
	.zero		1


	//   ....[49]....
        /*040c*/ 	.word	0x00000970
        /*0410*/ 	.word	0x000000ff
        /*0414*/ 	.word	0x000001c0
        /*0418*/ 	.short	0x0100
        /*041a*/ 	.byte	0x04
	.zero		1


	//   ....[50]....
        /*041c*/ 	.word	0x00000980
        /*0420*/ 	.word	0x000000ff
        /*0424*/ 	.word	0x000000c8
        /*0428*/ 	.short	0x0100
        /*042a*/ 	.byte	0x04
	.zero		1


	//   ....[51]....
        /*042c*/ 	.word	0x00000990
        /*0430*/ 	.word	0x000000ff
        /*0434*/ 	.word	0x000001c8
        /*0438*/ 	.short	0x0100
        /*043a*/ 	.byte	0x04
	.zero		1


	//   ....[52]....
        /*043c*/ 	.word	0x000009a0
        /*0440*/ 	.word	0x000000ff
        /*0444*/ 	.word	0x000000d0
        /*0448*/ 	.short	0x0100
        /*044a*/ 	.byte	0x04
	.zero		1


	//   ....[53]....
        /*044c*/ 	.word	0x000009b0
        /*0450*/ 	.word	0x000000ff
        /*0454*/ 	.word	0x000001d0
        /*0458*/ 	.short	0x0100
        /*045a*/ 	.byte	0x04
	.zero		1


	//   ....[54]....
        /*045c*/ 	.word	0x000009c0
        /*0460*/ 	.word	0x000000ff
        /*0464*/ 	.word	0x000000d8
        /*0468*/ 	.short	0x0100
        /*046a*/ 	.byte	0x04
	.zero		1


	//   ....[55]....
        /*046c*/ 	.word	0x000009d0
        /*0470*/ 	.word	0x000000ff
        /*0474*/ 	.word	0x000001d8
        /*0478*/ 	.short	0x0100
        /*047a*/ 	.byte	0x04
	.zero		1


	//   ....[56]....
        /*047c*/ 	.word	0x000009e0
        /*0480*/ 	.word	0x000000ff
        /*0484*/ 	.word	0x000000e0
        /*0488*/ 	.short	0x0100
        /*048a*/ 	.byte	0x04
	.zero		1


	//   ....[57]....
        /*048c*/ 	.word	0x000009f0
        /*0490*/ 	.word	0x000000ff
        /*0494*/ 	.word	0x000001e0
        /*0498*/ 	.short	0x0100
        /*049a*/ 	.byte	0x04
	.zero		1


	//   ....[58]....
        /*049c*/ 	.word	0x00000a00
        /*04a0*/ 	.word	0x000000ff
        /*04a4*/ 	.word	0x000000e8
        /*04a8*/ 	.short	0x0100
        /*04aa*/ 	.byte	0x04
	.zero		1


	//   ....[59]....
        /*04ac*/ 	.word	0x00000a10
        /*04b0*/ 	.word	0x000000ff
        /*04b4*/ 	.word	0x000001e8
        /*04b8*/ 	.short	0x0100
        /*04ba*/ 	.byte	0x04
	.zero		1


	//   ....[60]....
        /*04bc*/ 	.word	0x00000a20
        /*04c0*/ 	.word	0x000000ff
        /*04c4*/ 	.word	0x000000f0
        /*04c8*/ 	.short	0x0100
        /*04ca*/ 	.byte	0x04
	.zero		1


	//   ....[61]....
        /*04cc*/ 	.word	0x00000a30
        /*04d0*/ 	.word	0x000000ff
        /*04d4*/ 	.word	0x000001f0
        /*04d8*/ 	.short	0x0100
        /*04da*/ 	.byte	0x04
	.zero		1


	//   ....[62]....
        /*04dc*/ 	.word	0x00000a40
        /*04e0*/ 	.word	0x000000ff
        /*04e4*/ 	.word	0x000000f8
        /*04e8*/ 	.short	0x0100
        /*04ea*/ 	.byte	0x04
	.zero		1


	//   ....[63]....
        /*04ec*/ 	.word	0x00000a50
        /*04f0*/ 	.word	0x000000ff
        /*04f4*/ 	.word	0x000001f8
        /*04f8*/ 	.short	0x0100
        /*04fa*/ 	.byte	0x04
	.zero		1


	//   ....[64]....
        /*04fc*/ 	.word	0x00000b80
        /*0500*/ 	.word	0x000000ff
        /*0504*/ 	.word	0x00000200
        /*0508*/ 	.short	0x0100
        /*050a*/ 	.byte	0x04
	.zero		1


	//   ....[65]....
        /*050c*/ 	.word	0x00000b90
        /*0510*/ 	.word	0x000000ff
        /*0514*/ 	.word	0x00000210
        /*0518*/ 	.short	0x0100
        /*051a*/ 	.byte	0x04
	.zero		1


	//   ....[66]....
        /*051c*/ 	.word	0x00000ba0
        /*0520*/ 	.word	0x000000ff
        /*0524*/ 	.word	0x00000208
        /*0528*/ 	.short	0x0100
        /*052a*/ 	.byte	0x04
	.zero		1


	//   ....[67]....
        /*052c*/ 	.word	0x00000bb0
        /*0530*/ 	.word	0x000000ff
        /*0534*/ 	.word	0x00000218
        /*0538*/ 	.short	0x0100
        /*053a*/ 	.byte	0x04
	.zero		1


	//   ....[68]....
        /*053c*/ 	.word	0x00000c90
        /*0540*/ 	.word	0x000000ff
        /*0544*/ 	.word	0x00000220
        /*0548*/ 	.short	0x0100
        /*054a*/ 	.byte	0x06
	.zero		1


	//   ....[69]....
        /*054c*/ 	.word	0x00000ca0
        /*0550*/ 	.word	0x000000ff
        /*0554*/ 	.word	0x00000228
        /*0558*/ 	.short	0x0100
        /*055a*/ 	.byte	0x06
	.zero		1


	//   ....[70]....
        /*055c*/ 	.word	0x00000dd0
        /*0560*/ 	.word	0x000000ff
        /*0564*/ 	.word	0x00000230
        /*0568*/ 	.short	0x0100
        /*056a*/ 	.byte	0x06
	.zero		1


	//   ....[71]....
        /*056c*/ 	.word	0x00000de0
        /*0570*/ 	.word	0x000000ff
        /*0574*/ 	.word	0x00000240
        /*0578*/ 	.short	0x0100
        /*057a*/ 	.byte	0x06
	.zero		1


	//   ....[72]....
        /*057c*/ 	.word	0x00000df0
        /*0580*/ 	.word	0x000000ff
        /*0584*/ 	.word	0x00000238
        /*0588*/ 	.short	0x0100
        /*058a*/ 	.byte	0x06
	.zero		1


	//   ....[73]....
        /*058c*/ 	.word	0x00000e00
        /*0590*/ 	.word	0x000000ff
        /*0594*/ 	.word	0x00000248
        /*0598*/ 	.short	0x0100
        /*059a*/ 	.byte	0x06
	.zero		1


	//   ....[74]....
        /*059c*/ 	.word	0x00000f20
        /*05a0*/ 	.word	0x000000ff
        /*05a4*/ 	.word	0x00000250
        /*05a8*/ 	.short	0x0100
        /*05aa*/ 	.byte	0x04
	.zero		1


	//   ....[75]....
        /*05ac*/ 	.word	0x00000f30
        /*05b0*/ 	.word	0x000000ff
        /*05b4*/ 	.word	0x00000270
        /*05b8*/ 	.short	0x0100
        /*05ba*/ 	.byte	0x04
	.zero		1


	//   ....[76]....
        /*05bc*/ 	.word	0x00000f40
        /*05c0*/ 	.word	0x000000ff
        /*05c4*/ 	.word	0x00000258
        /*05c8*/ 	.short	0x0100
        /*05ca*/ 	.byte	0x04
	.zero		1


	//   ....[77]....
        /*05cc*/ 	.word	0x00000f50
        /*05d0*/ 	.word	0x000000ff
        /*05d4*/ 	.word	0x00000278
        /*05d8*/ 	.short	0x0100
        /*05da*/ 	.byte	0x04
	.zero		1


	//   ....[78]....
        /*05dc*/ 	.word	0x00000f60
        /*05e0*/ 	.word	0x000000ff
        /*05e4*/ 	.word	0x00000260
        /*05e8*/ 	.short	0x0100
        /*05ea*/ 	.byte	0x04
	.zero		1


	//   ....[79]....
        /*05ec*/ 	.word	0x00000f70
        /*05f0*/ 	.word	0x000000ff
        /*05f4*/ 	.word	0x00000280
        /*05f8*/ 	.short	0x0100
        /*05fa*/ 	.byte	0x04
	.zero		1


	//   ....[80]....
        /*05fc*/ 	.word	0x00000f80
        /*0600*/ 	.word	0x000000ff
        /*0604*/ 	.word	0x00000268
        /*0608*/ 	.short	0x0100
        /*060a*/ 	.byte	0x04
	.zero		1


	//   ....[81]....
        /*060c*/ 	.word	0x00000f90
        /*0610*/ 	.word	0x000000ff
        /*0614*/ 	.word	0x00000288
        /*0618*/ 	.short	0x0100
        /*061a*/ 	.byte	0x04
	.zero		1


	//   ....[82]....
        /*061c*/ 	.word	0x00001080
        /*0620*/ 	.word	0x000000ff
        /*0624*/ 	.word	0x00000290
        /*0628*/ 	.short	0x0100
        /*062a*/ 	.byte	0x04
	.zero		1


	//   ....[83]....
        /*062c*/ 	.word	0x00001090
        /*0630*/ 	.word	0x000000ff
        /*0634*/ 	.word	0x000002a0
        /*0638*/ 	.short	0x0100
        /*063a*/ 	.byte	0x04
	.zero		1


	//   ....[84]....
        /*063c*/ 	.word	0x000010a0
        /*0640*/ 	.word	0x000000ff
        /*0644*/ 	.word	0x00000298
        /*0648*/ 	.short	0x0100
        /*064a*/ 	.byte	0x04
	.zero		1


	//   ....[85]....
        /*064c*/ 	.word	0x000010b0
        /*0650*/ 	.word	0x000000ff
        /*0654*/ 	.word	0x000002a8
        /*0658*/ 	.short	0x0100
        /*065a*/ 	.byte	0x04
	.zero		1


	//   ....[86]....
        /*065c*/ 	.word	0x000011b0
        /*0660*/ 	.word	0x000000ff
        /*0664*/ 	.word	0x000002b0
        /*0668*/ 	.short	0x0100
        /*066a*/ 	.byte	0x06
	.zero		1


	//   ....[87]....
        /*066c*/ 	.word	0x00001ef0
        /*0670*/ 	.word	0x00000000
        /*0674*/ 	.word	0x000002a0
        /*0678*/ 	.short	0x010a
        /*067a*/ 	.byte	0xff
	.zero		1


	//   ....[88]....
        /*067c*/ 	.word	0x00001f10
        /*0680*/ 	.word	0x00000000
        /*0684*/ 	.word	0x00000290
        /*0688*/ 	.short	0x0101
        /*068a*/ 	.byte	0xff
	.zero		1


	//   ....[89]....
        /*068c*/ 	.word	0x00001fc0
        /*0690*/ 	.word	0x000000ff
        /*0694*/ 	.word	0x00000100
        /*0698*/ 	.short	0x010a
        /*069a*/ 	.byte	0x04
	.zero		1


	//   ....[90]....
        /*069c*/ 	.word	0x00002090
        /*06a0*/ 	.word	0x000000ff
        /*06a4*/ 	.word	0x00000100
        /*06a8*/ 	.short	0x010a
        /*06aa*/ 	.byte	0x21
	.zero		1


	//   ....[91]....
        /*06ac*/ 	.word	0x00002240
        /*06b0*/ 	.word	0x000000ff
        /*06b4*/ 	.word	0x00000100
        /*06b8*/ 	.short	0x010a
        /*06ba*/ 	.byte	0x05
	.zero		1


	//   ....[92]....
        /*06bc*/ 	.word	0x00002360
        /*06c0*/ 	.word	0x000000ff
        /*06c4*/ 	.word	0x00000228
        /*06c8*/ 	.short	0x0101
        /*06ca*/ 	.byte	0x0d
	.zero		1


	//   ....[93]....
        /*06cc*/ 	.word	0x00002380
        /*06d0*/ 	.word	0x000000ff
        /*06d4*/ 	.word	0x00000100
        /*06d8*/ 	.short	0x010a
        /*06da*/ 	.byte	0x04
	.zero		1


	//   ....[94]....
        /*06dc*/ 	.word	0x00002400
        /*06e0*/ 	.word	0x000000ff
        /*06e4*/ 	.word	0x00000100
        /*06e8*/ 	.short	0x010a
        /*06ea*/ 	.byte	0x11
	.zero		1


	//   ....[95]....
        /*06ec*/ 	.word	0x00002590
        /*06f0*/ 	.word	0x000000ff
        /*06f4*/ 	.word	0x00000100
        /*06f8*/ 	.short	0x010a
        /*06fa*/ 	.byte	0x05
	.zero		1


	//   ....[96]....
        /*06fc*/ 	.word	0x000026e0
        /*0700*/ 	.word	0x00000003
        /*0704*/ 	.word	0x00000230
        /*0708*/ 	.short	0x010a
        /*070a*/ 	.byte	0xff
	.zero		1


	//   ....[97]....
        /*070c*/ 	.word	0x00002830
        /*0710*/ 	.word	0x00000000
        /*0714*/ 	.word	0x00000000
        /*0718*/ 	.short	0x0101
        /*071a*/ 	.byte	0xff
	.zero		1


	//   ....[98]....
        /*071c*/ 	.word	0x00002dd0
        /*0720*/ 	.word	0x000000ff
        /*0724*/ 	.word	0x00000000
        /*0728*/ 	.short	0x010a
        /*072a*/ 	.byte	0x04
	.zero		1


	//   ....[99]....
        /*072c*/ 	.word	0x00002e60
        /*0730*/ 	.word	0x000000ff
        /*0734*/ 	.word	0x00000000
        /*0738*/ 	.short	0x010a
        /*073a*/ 	.byte	0x05
	.zero		1


	//   ....[100]....
        /*073c*/ 	.word	0x00002ef0
        /*0740*/ 	.word	0x000000ff
        /*0744*/ 	.word	0x00000000
        /*0748*/ 	.short	0x010a
        /*074a*/ 	.byte	0x05
	.zero		1


	//   ....[101]....
        /*074c*/ 	.word	0x00002f80
        /*0750*/ 	.word	0x000000ff
        /*0754*/ 	.word	0x00000000
        /*0758*/ 	.short	0x010a
        /*075a*/ 	.byte	0x05
	.zero		1


	//   ....[102]....
        /*075c*/ 	.word	0x00003010
        /*0760*/ 	.word	0x000000ff
        /*0764*/ 	.word	0x00000000
        /*0768*/ 	.short	0x010a
        /*076a*/ 	.byte	0x05
	.zero		1


	//   ....[103]....
        /*076c*/ 	.word	0x000030a0
        /*0770*/ 	.word	0x000000ff
        /*0774*/ 	.word	0x00000000
        /*0778*/ 	.short	0x010a
        /*077a*/ 	.byte	0x05
	.zero		1


	//   ....[104]....
        /*077c*/ 	.word	0x00003130
        /*0780*/ 	.word	0x000000ff
        /*0784*/ 	.word	0x00000000
        /*0788*/ 	.short	0x010a
        /*078a*/ 	.byte	0x05
	.zero		1


	//   ....[105]....
        /*078c*/ 	.word	0x000031c0
        /*0790*/ 	.word	0x000000ff
        /*0794*/ 	.word	0x00000000
        /*0798*/ 	.short	0x010a
        /*079a*/ 	.byte	0x05
	.zero		1


	//   ....[106]....
        /*079c*/ 	.word	0x00003250
        /*07a0*/ 	.word	0x000000ff
        /*07a4*/ 	.word	0x00000000
        /*07a8*/ 	.short	0x010a
        /*07aa*/ 	.byte	0x05
	.zero		1


	//   ....[107]....
        /*07ac*/ 	.word	0x000032e0
        /*07b0*/ 	.word	0x000000ff
        /*07b4*/ 	.word	0x00000000
        /*07b8*/ 	.short	0x010a
        /*07ba*/ 	.byte	0x05
	.zero		1


	//   ....[108]....
        /*07bc*/ 	.word	0x00003370
        /*07c0*/ 	.word	0x000000ff
        /*07c4*/ 	.word	0x00000000
        /*07c8*/ 	.short	0x010a
        /*07ca*/ 	.byte	0x05
	.zero		1


	//   ....[109]....
        /*07cc*/ 	.word	0x00003400
        /*07d0*/ 	.word	0x000000ff
        /*07d4*/ 	.word	0x00000000
        /*07d8*/ 	.short	0x010a
        /*07da*/ 	.byte	0x05
	.zero		1


	//   ....[110]....
        /*07dc*/ 	.word	0x00003490
        /*07e0*/ 	.word	0x000000ff
        /*07e4*/ 	.word	0x00000000
        /*07e8*/ 	.short	0x010a
        /*07ea*/ 	.byte	0x05
	.zero		1


	//   ....[111]....
        /*07ec*/ 	.word	0x00003520
        /*07f0*/ 	.word	0x000000ff
        /*07f4*/ 	.word	0x00000000
        /*07f8*/ 	.short	0x010a
        /*07fa*/ 	.byte	0x05
	.zero		1


	//   ....[112]....
        /*07fc*/ 	.word	0x000035b0
        /*0800*/ 	.word	0x000000ff
        /*0804*/ 	.word	0x00000000
        /*0808*/ 	.short	0x010a
        /*080a*/ 	.byte	0x05
	.zero		1


	//   ....[113]....
        /*080c*/ 	.word	0x00003640
        /*0810*/ 	.word	0x000000ff
        /*0814*/ 	.word	0x00000000
        /*0818*/ 	.short	0x010a
        /*081a*/ 	.byte	0x05
	.zero		1


	//   ....[114]....
        /*081c*/ 	.word	0x000036d0
        /*0820*/ 	.word	0x000000ff
        /*0824*/ 	.word	0x00000000
        /*0828*/ 	.short	0x010a
        /*082a*/ 	.byte	0x05
	.zero		1


	//   ....[115]....
        /*082c*/ 	.word	0x00003760
        /*0830*/ 	.word	0x000000ff
        /*0834*/ 	.word	0x00000000
        /*0838*/ 	.short	0x010a
        /*083a*/ 	.byte	0x05
	.zero		1


	//   ....[116]....
        /*083c*/ 	.word	0x000037f0
        /*0840*/ 	.word	0x000000ff
        /*0844*/ 	.word	0x00000000
        /*0848*/ 	.short	0x010a
        /*084a*/ 	.byte	0x05
	.zero		1


	//   ....[117]....
        /*084c*/ 	.word	0x00003880
        /*0850*/ 	.word	0x000000ff
        /*0854*/ 	.word	0x00000000
        /*0858*/ 	.short	0x010a
        /*085a*/ 	.byte	0x05
	.zero		1


	//   ....[118]....
        /*085c*/ 	.word	0x00003910
        /*0860*/ 	.word	0x000000ff
        /*0864*/ 	.word	0x00000000
        /*0868*/ 	.short	0x010a
        /*086a*/ 	.byte	0x05
	.zero		1


	//   ....[119]....
        /*086c*/ 	.word	0x000039a0
        /*0870*/ 	.word	0x000000ff
        /*0874*/ 	.word	0x00000000
        /*0878*/ 	.short	0x010a
        /*087a*/ 	.byte	0x05
	.zero		1


	//   ....[120]....
        /*087c*/ 	.word	0x00003a30
        /*0880*/ 	.word	0x000000ff
        /*0884*/ 	.word	0x00000000
        /*0888*/ 	.short	0x010a
        /*088a*/ 	.byte	0x05
	.zero		1


	//   ....[121]....
        /*088c*/ 	.word	0x00003ac0
        /*0890*/ 	.word	0x000000ff
        /*0894*/ 	.word	0x00000000
        /*0898*/ 	.short	0x010a
        /*089a*/ 	.byte	0x05
	.zero		1


	//   ....[122]....
        /*089c*/ 	.word	0x00003b50
        /*08a0*/ 	.word	0x000000ff
        /*08a4*/ 	.word	0x00000000
        /*08a8*/ 	.short	0x010a
        /*08aa*/ 	.byte	0x05
	.zero		1


	//   ....[123]....
        /*08ac*/ 	.word	0x00003be0
        /*08b0*/ 	.word	0x000000ff
        /*08b4*/ 	.word	0x00000000
        /*08b8*/ 	.short	0x010a
        /*08ba*/ 	.byte	0x05
	.zero		1


	//   ....[124]....
        /*08bc*/ 	.word	0x00003c70
        /*08c0*/ 	.word	0x000000ff
        /*08c4*/ 	.word	0x00000000
        /*08c8*/ 	.short	0x010a
        /*08ca*/ 	.byte	0x05
	.zero		1


	//   ....[125]....
        /*08cc*/ 	.word	0x00003d00
        /*08d0*/ 	.word	0x000000ff
        /*08d4*/ 	.word	0x00000000
        /*08d8*/ 	.short	0x010a
        /*08da*/ 	.byte	0x05
	.zero		1


	//   ....[126]....
        /*08dc*/ 	.word	0x00003d90
        /*08e0*/ 	.word	0x000000ff
        /*08e4*/ 	.word	0x00000000
        /*08e8*/ 	.short	0x010a
        /*08ea*/ 	.byte	0x05
	.zero		1


	//   ....[127]....
        /*08ec*/ 	.word	0x00003e20
        /*08f0*/ 	.word	0x000000ff
        /*08f4*/ 	.word	0x00000000
        /*08f8*/ 	.short	0x010a
        /*08fa*/ 	.byte	0x05
	.zero		1


	//   ....[128]....
        /*08fc*/ 	.word	0x00003eb0
        /*0900*/ 	.word	0x000000ff
        /*0904*/ 	.word	0x00000000
        /*0908*/ 	.short	0x010a
        /*090a*/ 	.byte	0x05
	.zero		1


	//   ....[129]....
        /*090c*/ 	.word	0x00003f50
        /*0910*/ 	.word	0x00000000
        /*0914*/ 	.word	0x00000000
        /*0918*/ 	.short	0x010a
        /*091a*/ 	.byte	0xff
	.zero		1


	//   ....[130]....
        /*091c*/ 	.word	0x00004070
        /*0920*/ 	.word	0x00000002
        /*0924*/ 	.word	0x00000290
        /*0928*/ 	.short	0x010a
        /*092a*/ 	.byte	0xff
	.zero		1


	//   ....[131]....
        /*092c*/ 	.word	0x000040d0
        /*0930*/ 	.word	0x00000004
        /*0934*/ 	.word	0x00000000
        /*0938*/ 	.short	0x0101
        /*093a*/ 	.byte	0xff
	.zero		1


	//   ....[132]....
        /*093c*/ 	.word	0x000040f0
        /*0940*/ 	.word	0x000000ff
        /*0944*/ 	.word	0x00000240
        /*0948*/ 	.short	0x010a
        /*094a*/ 	.byte	0x04
	.zero		1


	//   ....[133]....
        /*094c*/ 	.word	0x00004210
        /*0950*/ 	.word	0x00000002
        /*0954*/ 	.word	0x00000230
        /*0958*/ 	.short	0x010a
        /*095a*/ 	.byte	0xff
	.zero		1


	//   ....[134]....
        /*095c*/ 	.word	0x00004320
        /*0960*/ 	.word	0x00000002
        /*0964*/ 	.word	0x00000000
        /*0968*/ 	.short	0x0101
        /*096a*/ 	.byte	0xff
	.zero		1


	//   ....[135]....
        /*096c*/ 	.word	0x000043b0
        /*0970*/ 	.word	0x000000ff
        /*0974*/ 	.word	0x00000240
        /*0978*/ 	.short	0x0106
        /*097a*/ 	.byte	0x04
	.zero		1


	//   ....[136]....
        /*097c*/ 	.word	0x000043d0
        /*0980*/ 	.word	0x000000ff
        /*0984*/ 	.word	0x00000240
        /*0988*/ 	.short	0x010a
        /*098a*/ 	.byte	0x04
	.zero		1


	//   ....[137]....
        /*098c*/ 	.word	0x00004460
        /*0990*/ 	.word	0x000000ff
        /*0994*/ 	.word	0x00000240
        /*0998*/ 	.short	0x0106
        /*099a*/ 	.byte	0x07
	.zero		1


	//   ....[138]....
        /*099c*/ 	.word	0x000044a0
        /*09a0*/ 	.word	0x00000000
        /*09a4*/ 	.word	0x00000240
        /*09a8*/ 	.short	0x010a
        /*09aa*/ 	.byte	0xff
	.zero		1


	//   ....[139]....
        /*09ac*/ 	.word	0x000046e0
        /*09b0*/ 	.word	0x000000ff
        /*09b4*/ 	.word	0x00000008
        /*09b8*/ 	.short	0x010a
        /*09ba*/ 	.byte	0x05
	.zero		1


	//   ....[140]....
        /*09bc*/ 	.word	0x00004700
        /*09c0*/ 	.word	0x000000ff
        /*09c4*/ 	.word	0x00000008
        /*09c8*/ 	.short	0x010a
        /*09ca*/ 	.byte	0x05
	.zero		1


	//   ....[141]....
        /*09cc*/ 	.word	0x00004890
        /*09d0*/ 	.word	0x000000ff
        /*09d4*/ 	.word	0x00000008
        /*09d8*/ 	.short	0x010a
        /*09da*/ 	.byte	0x05
	.zero		1


	//   ....[142]....
        /*09dc*/ 	.word	0x000048b0
        /*09e0*/ 	.word	0x000000ff
        /*09e4*/ 	.word	0x00000008
        /*09e8*/ 	.short	0x010a
        /*09ea*/ 	.byte	0x05
	.zero		1


	//   ....[143]....
        /*09ec*/ 	.word	0x00004970
        /*09f0*/ 	.word	0x000000ff
        /*09f4*/ 	.word	0x00000000
        /*09f8*/ 	.short	0x0101
        /*09fa*/ 	.byte	0x04
	.zero		1


	//   ....[144]....
        /*09fc*/ 	.word	0x00004c50
        /*0a00*/ 	.word	0x00000000
        /*0a04*/ 	.word	0x00000230
        /*0a08*/ 	.short	0x010a
        /*0a0a*/ 	.byte	0xff
	.zero		1


	//   ....[145]....
        /*0a0c*/ 	.word	0x00004d10
        /*0a10*/ 	.word	0x00000000
        /*0a14*/ 	.word	0x00000000
        /*0a18*/ 	.short	0x0101
        /*0a1a*/ 	.byte	0xff
	.zero		1


	//   ....[146]....
        /*0a1c*/ 	.word	0x00004dc0
        /*0a20*/ 	.word	0x000000ff
        /*0a24*/ 	.word	0x00000000
        /*0a28*/ 	.short	0x010a
        /*0a2a*/ 	.byte	0x04
	.zero		1


	//   ....[147]....
        /*0a2c*/ 	.word	0x00004dd0
        /*0a30*/ 	.word	0x000000ff
        /*0a34*/ 	.word	0x00000270
        /*0a38*/ 	.short	0x010a
        /*0a3a*/ 	.byte	0x13
	.zero		1


	//   ....[148]....
        /*0a3c*/ 	.word	0x00004e90
        /*0a40*/ 	.word	0x000000ff
        /*0a44*/ 	.word	0x00000000
        /*0a48*/ 	.short	0x010a
        /*0a4a*/ 	.byte	0x06
	.zero		1


	//   ....[149]....
        /*0a4c*/ 	.word	0x00004fb0
        /*0a50*/ 	.word	0x000000ff
        /*0a54*/ 	.word	0x00000000
        /*0a58*/ 	.short	0x010a
        /*0a5a*/ 	.byte	0x04
	.zero		1


	//   ....[150]....
        /*0a5c*/ 	.word	0x000051d0
        /*0a60*/ 	.word	0x000000ff
        /*0a64*/ 	.word	0x00000000
        /*0a68*/ 	.short	0x010a
        /*0a6a*/ 	.byte	0x04
	.zero		1


	//   ....[151]....
        /*0a6c*/ 	.word	0x00005260
        /*0a70*/ 	.word	0x000000ff
        /*0a74*/ 	.word	0x00000000
        /*0a78*/ 	.short	0x010a
        /*0a7a*/ 	.byte	0x05
	.zero		1


	//   ....[152]....
        /*0a7c*/ 	.word	0x000052f0
        /*0a80*/ 	.word	0x000000ff
        /*0a84*/ 	.word	0x00000000
        /*0a88*/ 	.short	0x010a
        /*0a8a*/ 	.byte	0x05
	.zero		1


	//   ....[153]....
        /*0a8c*/ 	.word	0x00005390
        /*0a90*/ 	.word	0x00000000
        /*0a94*/ 	.word	0x00000000
        /*0a98*/ 	.short	0x010a
        /*0a9a*/ 	.byte	0xff
	.zero		1


	//   ....[154]....
        /*0a9c*/ 	.word	0x000053d0
        /*0aa0*/ 	.word	0x00000000
        /*0aa4*/ 	.word	0x00000000
        /*0aa8*/ 	.short	0x010a
        /*0aaa*/ 	.byte	0xff
	.zero		1


	//   ....[155]....
        /*0aac*/ 	.word	0x00005440
        /*0ab0*/ 	.word	0x000000ff
        /*0ab4*/ 	.word	0x00000000
        /*0ab8*/ 	.short	0x0101
        /*0aba*/ 	.byte	0x04
	.zero		1


	//   ....[156]....
        /*0abc*/ 	.word	0x00005480
        /*0ac0*/ 	.word	0x000000ff
        /*0ac4*/ 	.word	0x000002b0
        /*0ac8*/ 	.short	0x010a
        /*0aca*/ 	.byte	0x0d
	.zero		1


	//   ....[157]....
        /*0acc*/ 	.word	0x000054d0
        /*0ad0*/ 	.word	0x000000ff
        /*0ad4*/ 	.word	0x00000000
        /*0ad8*/ 	.short	0x0101
        /*0ada*/ 	.byte	0x04
	.zero		1


	//   ....[158]....
        /*0adc*/ 	.word	0x00005960
        /*0ae0*/ 	.word	0x0000000c
        /*0ae4*/ 	.word	0x00000230
        /*0ae8*/ 	.short	0x010a
        /*0aea*/ 	.byte	0xff
	.zero		1


	//   ....[159]....
        /*0aec*/ 	.word	0x00005ad0
        /*0af0*/ 	.word	0x00000000
        /*0af4*/ 	.word	0x00000000
        /*0af8*/ 	.short	0x0101
        /*0afa*/ 	.byte	0xff
	.zero		1


	//   ....[160]....
        /*0afc*/ 	.word	0x00005f60
        /*0b00*/ 	.word	0x000000ff
        /*0b04*/ 	.word	0x00000228
        /*0b08*/ 	.short	0x010a
        /*0b0a*/ 	.byte	0x15
	.zero		1


	//   ....[161]....
        /*0b0c*/ 	.word	0x000060e0
        /*0b10*/ 	.word	0x000000ff
        /*0b14*/ 	.word	0x00000210
        /*0b18*/ 	.short	0x010a
        /*0b1a*/ 	.byte	0x15
	.zero		1


	//   ....[162]....
        /*0b1c*/ 	.word	0x00006250
        /*0b20*/ 	.word	0x000000ff
        /*0b24*/ 	.word	0x00000200
        /*0b28*/ 	.short	0x010b
        /*0b2a*/ 	.byte	0x15
	.zero		1


	//   ....[163]....
        /*0b2c*/ 	.word	0x00006260
        /*0b30*/ 	.word	0x000000ff
        /*0b34*/ 	.word	0x00000000
        /*0b38*/ 	.short	0x0101
        /*0b3a*/ 	.byte	0x22
	.zero		1


	//   ....[164]....
        /*0b3c*/ 	.word	0x00006270
        /*0b40*/ 	.word	0x000000ff
        /*0b44*/ 	.word	0x00000218
        /*0b48*/ 	.short	0x010a
        /*0b4a*/ 	.byte	0x15
	.zero		1


	//   ....[165]....
        /*0b4c*/ 	.word	0x00006450
        /*0b50*/ 	.word	0x000000ff
        /*0b54*/ 	.word	0x00000208
        /*0b58*/ 	.short	0x010b
        /*0b5a*/ 	.byte	0x15
	.zero		1


	//   ....[166]....
        /*0b5c*/ 	.word	0x00006460
        /*0b60*/ 	.word	0x000000ff
        /*0b64*/ 	.word	0x00000000
        /*0b68*/ 	.short	0x0101
        /*0b6a*/ 	.byte	0x21
	.zero		1


	//   ....[167]....
        /*0b6c*/ 	.word	0x00006490
        /*0b70*/ 	.word	0x000000ff
        /*0b74*/ 	.word	0x00000210
        /*0b78*/ 	.short	0x010a
        /*0b7a*/ 	.byte	0x15
	.zero		1


	//   ....[168]....
        /*0b7c*/ 	.word	0x000064d0
        /*0b80*/ 	.word	0x00000000
        /*0b84*/ 	.word	0x00000218
        /*0b88*/ 	.short	0x010a
        /*0b8a*/ 	.byte	0xff
	.zero		1


	//   ....[169]....
        /*0b8c*/ 	.word	0x000067f0
        /*0b90*/ 	.word	0x00000003
        /*0b94*/ 	.word	0x00000230
        /*0b98*/ 	.short	0x010a
        /*0b9a*/ 	.byte	0xff
	.zero		1


	//   ....[170]....
        /*0b9c*/ 	.word	0x00006970
        /*0ba0*/ 	.word	0x00000000
        /*0ba4*/ 	.word	0x00000000
        /*0ba8*/ 	.short	0x0101
        /*0baa*/ 	.byte	0xff
	.zero		1


	//   ....[171]....
        /*0bac*/ 	.word	0x000074a0
        /*0bb0*/ 	.word	0x00000003
        /*0bb4*/ 	.word	0x00000200
        /*0bb8*/ 	.short	0x010a
        /*0bba*/ 	.byte	0xff
	.zero		1


	//   ....[172]....
        /*0bbc*/ 	.word	0x000074c0
        /*0bc0*/ 	.word	0x000000a4
        /*0bc4*/ 	.word	0x00000250
        /*0bc8*/ 	.short	0x010a
        /*0bca*/ 	.byte	0xff
	.zero		1


	//   ....[173]....
        /*0bcc*/ 	.word	0x00007600
        /*0bd0*/ 	.word	0x00000003
        /*0bd4*/ 	.word	0x00000200
        /*0bd8*/ 	.short	0x010a
        /*0bda*/ 	.byte	0xff
	.zero		1


	//   ....[174]....
        /*0bdc*/ 	.word	0x00007750
        /*0be0*/ 	.word	0x00000000
        /*0be4*/ 	.word	0x00000000
        /*0be8*/ 	.short	0x0101
        /*0bea*/ 	.byte	0xff
	.zero		1


	//   ....[175]....
        /*0bec*/ 	.word	0x000077b0
        /*0bf0*/ 	.word	0x000000a4
        /*0bf4*/ 	.word	0x00000250
        /*0bf8*/ 	.short	0x010a
        /*0bfa*/ 	.byte	0xff
	.zero		1


	//   ....[176]....
        /*0bfc*/ 	.word	0x00008b60
        /*0c00*/ 	.word	0x000000c8
        /*0c04*/ 	.word	0x00000200
        /*0c08*/ 	.short	0x010a
        /*0c0a*/ 	.byte	0xff
	.zero		1


	//   ....[177]....
        /*0c0c*/ 	.word	0x00008c40
        /*0c10*/ 	.word	0x000000c8
        /*0c14*/ 	.word	0x00000200
        /*0c18*/ 	.short	0x010a
        /*0c1a*/ 	.byte	0xff
	.zero		1


	//   ....[178]....
        /*0c1c*/ 	.word	0x00008d90
        /*0c20*/ 	.word	0x00000000
        /*0c24*/ 	.word	0x00000000
        /*0c28*/ 	.short	0x0101
        /*0c2a*/ 	.byte	0xff
	.zero		1


	//   ....[179]....
        /*0c2c*/ 	.word	0x000091a0
        /*0c30*/ 	.word	0x000000a4
        /*0c34*/ 	.word	0x00000000
        /*0c38*/ 	.short	0x0101
        /*0c3a*/ 	.byte	0xff
	.zero		1


	//   ....[180]....
        /*0c3c*/ 	.word	0x0000a1f0
        /*0c40*/ 	.word	0x00000000
        /*0c44*/ 	.word	0x000002a0
        /*0c48*/ 	.short	0x010a
        /*0c4a*/ 	.byte	0xff
	.zero		1


	//   ....[181]....
        /*0c4c*/ 	.word	0x0000a250
        /*0c50*/ 	.word	0x00000000
        /*0c54*/ 	.word	0x00000100
        /*0c58*/ 	.short	0x010a
        /*0c5a*/ 	.byte	0xff
	.zero		1


	//   ....[182]....
        /*0c5c*/ 	.word	0x0000a2b0
        /*0c60*/ 	.word	0x00000000
        /*0c64*/ 	.word	0x00000100
        /*0c68*/ 	.short	0x010a
        /*0c6a*/ 	.byte	0xff
	.zero		1


	//   ....[183]....
        /*0c6c*/ 	.word	0x0000a300
        /*0c70*/ 	.word	0x00000003
        /*0c74*/ 	.word	0x00000230
        /*0c78*/ 	.short	0x010a
        /*0c7a*/ 	.byte	0xff
	.zero		1


	//   ....[184]....
        /*0c7c*/ 	.word	0x0000a360
        /*0c80*/ 	.word	0x00000000
        /*0c84*/ 	.word	0x00000000
        /*0c88*/ 	.short	0x010a
        /*0c8a*/ 	.byte	0xff
	.zero		1


	//   ....[185]....
        /*0c8c*/ 	.word	0x0000a3c0
        /*0c90*/ 	.word	0x00000000
        /*0c94*/ 	.word	0x00000000
        /*0c98*/ 	.short	0x010a
        /*0c9a*/ 	.byte	0xff
	.zero		1


	//   ....[186]....
        /*0c9c*/ 	.word	0x0000a420
        /*0ca0*/ 	.word	0x00000000
        /*0ca4*/ 	.word	0x00000000
        /*0ca8*/ 	.short	0x010a
        /*0caa*/ 	.byte	0xff
	.zero		1


	//   ....[187]....
        /*0cac*/ 	.word	0x0000a480
        /*0cb0*/ 	.word	0x00000000
        /*0cb4*/ 	.word	0x00000000
        /*0cb8*/ 	.short	0x010a
        /*0cba*/ 	.byte	0xff
	.zero		1


	//   ....[188]....
        /*0cbc*/ 	.word	0x0000a4e0
        /*0cc0*/ 	.word	0x00000000
        /*0cc4*/ 	.word	0x00000000
        /*0cc8*/ 	.short	0x010a
        /*0cca*/ 	.byte	0xff
	.zero		1


	//   ....[189]....
        /*0ccc*/ 	.word	0x0000a540
        /*0cd0*/ 	.word	0x00000000
        /*0cd4*/ 	.word	0x00000000
        /*0cd8*/ 	.short	0x010a
        /*0cda*/ 	.byte	0xff
	.zero		1


	//   ....[190]....
        /*0cdc*/ 	.word	0x0000a5a0
        /*0ce0*/ 	.word	0x00000000
        /*0ce4*/ 	.word	0x00000000
        /*0ce8*/ 	.short	0x010a
        /*0cea*/ 	.byte	0xff
	.zero		1


	//   ....[191]....
        /*0cec*/ 	.word	0x0000a600
        /*0cf0*/ 	.word	0x00000000
        /*0cf4*/ 	.word	0x00000000
        /*0cf8*/ 	.short	0x010a
        /*0cfa*/ 	.byte	0xff
	.zero		1


	//   ....[192]....
        /*0cfc*/ 	.word	0x0000a660
        /*0d00*/ 	.word	0x00000000
        /*0d04*/ 	.word	0x00000000
        /*0d08*/ 	.short	0x010a
        /*0d0a*/ 	.byte	0xff
	.zero		1


	//   ....[193]....
        /*0d0c*/ 	.word	0x0000a6c0
        /*0d10*/ 	.word	0x00000000
        /*0d14*/ 	.word	0x00000000
        /*0d18*/ 	.short	0x010a
        /*0d1a*/ 	.byte	0xff
	.zero		1


	//   ....[194]....
        /*0d1c*/ 	.word	0x0000a720
        /*0d20*/ 	.word	0x00000000
        /*0d24*/ 	.word	0x00000000
        /*0d28*/ 	.short	0x010a
        /*0d2a*/ 	.byte	0xff
	.zero		1


	//   ....[195]....
        /*0d2c*/ 	.word	0x0000a780
        /*0d30*/ 	.word	0x00000000
        /*0d34*/ 	.word	0x00000000
        /*0d38*/ 	.short	0x010a
        /*0d3a*/ 	.byte	0xff
	.zero		1


	//   ....[196]....
        /*0d3c*/ 	.word	0x0000a7e0
        /*0d40*/ 	.word	0x00000000
        /*0d44*/ 	.word	0x00000000
        /*0d48*/ 	.short	0x010a
        /*0d4a*/ 	.byte	0xff
	.zero		1


	//   ....[197]....
        /*0d4c*/ 	.word	0x0000a840
        /*0d50*/ 	.word	0x00000000
        /*0d54*/ 	.word	0x00000000
        /*0d58*/ 	.short	0x010a
        /*0d5a*/ 	.byte	0xff
	.zero		1


	//   ....[198]....
        /*0d5c*/ 	.word	0x0000a8a0
        /*0d60*/ 	.word	0x00000000
        /*0d64*/ 	.word	0x00000000
        /*0d68*/ 	.short	0x010a
        /*0d6a*/ 	.byte	0xff
	.zero		1


	//   ....[199]....
        /*0d6c*/ 	.word	0x0000a900
        /*0d70*/ 	.word	0x00000000
        /*0d74*/ 	.word	0x00000000
        /*0d78*/ 	.short	0x010a
        /*0d7a*/ 	.byte	0xff
	.zero		1


	//   ....[200]....
        /*0d7c*/ 	.word	0x0000a960
        /*0d80*/ 	.word	0x00000000
        /*0d84*/ 	.word	0x00000000
        /*0d88*/ 	.short	0x010a
        /*0d8a*/ 	.byte	0xff
	.zero		1


	//   ....[201]....
        /*0d8c*/ 	.word	0x0000a9c0
        /*0d90*/ 	.word	0x00000000
        /*0d94*/ 	.word	0x00000000
        /*0d98*/ 	.short	0x010a
        /*0d9a*/ 	.byte	0xff
	.zero		1


	//   ....[202]....
        /*0d9c*/ 	.word	0x0000aa20
        /*0da0*/ 	.word	0x00000000
        /*0da4*/ 	.word	0x00000000
        /*0da8*/ 	.short	0x010a
        /*0daa*/ 	.byte	0xff
	.zero		1


	//   ....[203]....
        /*0dac*/ 	.word	0x0000aa80
        /*0db0*/ 	.word	0x00000000
        /*0db4*/ 	.word	0x00000000
        /*0db8*/ 	.short	0x010a
        /*0dba*/ 	.byte	0xff
	.zero		1


	//   ....[204]....
        /*0dbc*/ 	.word	0x0000aae0
        /*0dc0*/ 	.word	0x00000000
        /*0dc4*/ 	.word	0x00000000
        /*0dc8*/ 	.short	0x010a
        /*0dca*/ 	.byte	0xff
	.zero		1


	//   ....[205]....
        /*0dcc*/ 	.word	0x0000ab40
        /*0dd0*/ 	.word	0x00000000
        /*0dd4*/ 	.word	0x00000000
        /*0dd8*/ 	.short	0x010a
        /*0dda*/ 	.byte	0xff
	.zero		1


	//   ....[206]....
        /*0ddc*/ 	.word	0x0000aba0
        /*0de0*/ 	.word	0x00000000
        /*0de4*/ 	.word	0x00000000
        /*0de8*/ 	.short	0x010a
        /*0dea*/ 	.byte	0xff
	.zero		1


	//   ....[207]....
        /*0dec*/ 	.word	0x0000ac00
        /*0df0*/ 	.word	0x00000000
        /*0df4*/ 	.word	0x00000000
        /*0df8*/ 	.short	0x010a
        /*0dfa*/ 	.byte	0xff
	.zero		1


	//   ....[208]....
        /*0dfc*/ 	.word	0x0000ac60
        /*0e00*/ 	.word	0x00000000
        /*0e04*/ 	.word	0x00000000
        /*0e08*/ 	.short	0x010a
        /*0e0a*/ 	.byte	0xff
	.zero		1


	//   ....[209]....
        /*0e0c*/ 	.word	0x0000acc0
        /*0e10*/ 	.word	0x00000000
        /*0e14*/ 	.word	0x00000000
        /*0e18*/ 	.short	0x010a
        /*0e1a*/ 	.byte	0xff
	.zero		1


	//   ....[210]....
        /*0e1c*/ 	.word	0x0000ad20
        /*0e20*/ 	.word	0x00000000
        /*0e24*/ 	.word	0x00000000
        /*0e28*/ 	.short	0x010a
        /*0e2a*/ 	.byte	0xff
	.zero		1


	//   ....[211]....
        /*0e2c*/ 	.word	0x0000ad80
        /*0e30*/ 	.word	0x00000000
        /*0e34*/ 	.word	0x00000000
        /*0e38*/ 	.short	0x010a
        /*0e3a*/ 	.byte	0xff
	.zero		1


	//   ....[212]....
        /*0e3c*/ 	.word	0x0000ade0
        /*0e40*/ 	.word	0x00000000
        /*0e44*/ 	.word	0x00000000
        /*0e48*/ 	.short	0x010a
        /*0e4a*/ 	.byte	0xff
	.zero		1


	//   ....[213]....
        /*0e4c*/ 	.word	0x0000ae40
        /*0e50*/ 	.word	0x00000000
        /*0e54*/ 	.word	0x00000000
        /*0e58*/ 	.short	0x010a
        /*0e5a*/ 	.byte	0xff
	.zero		1


	//   ....[214]....
        /*0e5c*/ 	.word	0x0000aea0
        /*0e60*/ 	.word	0x00000000
        /*0e64*/ 	.word	0x00000000
        /*0e68*/ 	.short	0x010a
        /*0e6a*/ 	.byte	0xff
	.zero		1


	//   ....[215]....
        /*0e6c*/ 	.word	0x0000aef0
        /*0e70*/ 	.word	0x00000002
        /*0e74*/ 	.word	0x00000290
        /*0e78*/ 	.short	0x010a
        /*0e7a*/ 	.byte	0xff
	.zero		1


	//   ....[216]....
        /*0e7c*/ 	.word	0x0000af50
        /*0e80*/ 	.word	0x00000002
        /*0e84*/ 	.word	0x00000240
        /*0e88*/ 	.short	0x010a
        /*0e8a*/ 	.byte	0xff
	.zero		1


	//   ....[217]....
        /*0e8c*/ 	.word	0x0000afa0
        /*0e90*/ 	.word	0x00000002
        /*0e94*/ 	.word	0x00000230
        /*0e98*/ 	.short	0x010a
        /*0e9a*/ 	.byte	0xff
	.zero		1


	//   ....[218]....
        /*0e9c*/ 	.word	0x0000b000
        /*0ea0*/ 	.word	0x00000000
        /*0ea4*/ 	.word	0x00000240
        /*0ea8*/ 	.short	0x010a
        /*0eaa*/ 	.byte	0xff
	.zero		1


	//   ....[219]....
        /*0eac*/ 	.word	0x0000b060
        /*0eb0*/ 	.word	0x00000000
        /*0eb4*/ 	.word	0x00000008
        /*0eb8*/ 	.short	0x010a
        /*0eba*/ 	.byte	0xff
	.zero		1


	//   ....[220]....
        /*0ebc*/ 	.word	0x0000b150
        /*0ec0*/ 	.word	0x00000000
        /*0ec4*/ 	.word	0x00000008
        /*0ec8*/ 	.short	0x010a
        /*0eca*/ 	.byte	0xff
	.zero		1


	//   ....[221]....
        /*0ecc*/ 	.word	0x0000b1a0
        /*0ed0*/ 	.word	0x00000000
        /*0ed4*/ 	.word	0x00000230
        /*0ed8*/ 	.short	0x010a
        /*0eda*/ 	.byte	0xff
	.zero		1


	//   ....[222]....
        /*0edc*/ 	.word	0x0000b200
        /*0ee0*/ 	.word	0x00000000
        /*0ee4*/ 	.word	0x00000270
        /*0ee8*/ 	.short	0x010a
        /*0eea*/ 	.byte	0xff
	.zero		1


	//   ....[223]....
        /*0eec*/ 	.word	0x0000b260
        /*0ef0*/ 	.word	0x00000000
        /*0ef4*/ 	.word	0x00000000
        /*0ef8*/ 	.short	0x010a
        /*0efa*/ 	.byte	0xff
	.zero		1


	//   ....[224]....
        /*0efc*/ 	.word	0x0000b2c0
        /*0f00*/ 	.word	0x00000000
        /*0f04*/ 	.word	0x00000000
        /*0f08*/ 	.short	0x010a
        /*0f0a*/ 	.byte	0xff
	.zero		1


	//   ....[225]....
        /*0f0c*/ 	.word	0x0000b320
        /*0f10*/ 	.word	0x00000000
        /*0f14*/ 	.word	0x00000000
        /*0f18*/ 	.short	0x010a
        /*0f1a*/ 	.byte	0xff
	.zero		1


	//   ....[226]....
        /*0f1c*/ 	.word	0x0000b380
        /*0f20*/ 	.word	0x00000000
        /*0f24*/ 	.word	0x00000000
        /*0f28*/ 	.short	0x010a
        /*0f2a*/ 	.byte	0xff
	.zero		1


	//   ....[227]....
        /*0f2c*/ 	.word	0x0000b3e0
        /*0f30*/ 	.word	0x00000000
        /*0f34*/ 	.word	0x000002b0
        /*0f38*/ 	.short	0x010a
        /*0f3a*/ 	.byte	0xff
	.zero		1


	//   ....[228]....
        /*0f3c*/ 	.word	0x0000b430
        /*0f40*/ 	.word	0x0000000c
        /*0f44*/ 	.word	0x00000230
        /*0f48*/ 	.short	0x010a
        /*0f4a*/ 	.byte	0xff
	.zero		1


	//   ....[229]....
        /*0f4c*/ 	.word	0x0000b490
        /*0f50*/ 	.word	0x00000000
        /*0f54*/ 	.word	0x00000228
        /*0f58*/ 	.short	0x010a
        /*0f5a*/ 	.byte	0xff
	.zero		1


	//   ....[230]....
        /*0f5c*/ 	.word	0x0000b4f0
        /*0f60*/ 	.word	0x00000000
        /*0f64*/ 	.word	0x00000210
        /*0f68*/ 	.short	0x010a
        /*0f6a*/ 	.byte	0xff
	.zero		1


	//   ....[231]....
        /*0f6c*/ 	.word	0x0000b550
        /*0f70*/ 	.word	0x00000000
        /*0f74*/ 	.word	0x00000218
        /*0f78*/ 	.short	0x010a
        /*0f7a*/ 	.byte	0xff
	.zero		1


	//   ....[232]....
        /*0f7c*/ 	.word	0x0000b5b0
        /*0f80*/ 	.word	0x00000000
        /*0f84*/ 	.word	0x00000210
        /*0f88*/ 	.short	0x010a
        /*0f8a*/ 	.byte	0xff
	.zero		1


	//   ....[233]....
        /*0f8c*/ 	.word	0x0000b600
        /*0f90*/ 	.word	0x00000003
        /*0f94*/ 	.word	0x00000230
        /*0f98*/ 	.short	0x010a
        /*0f9a*/ 	.byte	0xff
	.zero		1


	//   ....[234]....
        /*0f9c*/ 	.word	0x0000b650
        /*0fa0*/ 	.word	0x00000003
        /*0fa4*/ 	.word	0x00000200
        /*0fa8*/ 	.short	0x010a
        /*0faa*/ 	.byte	0xff
	.zero		1


	//   ....[235]....
        /*0fac*/ 	.word	0x0000b6a0
        /*0fb0*/ 	.word	0x000000a4
        /*0fb4*/ 	.word	0x00000250
        /*0fb8*/ 	.short	0x010a
        /*0fba*/ 	.byte	0xff
	.zero		1


	//   ....[236]....
        /*0fbc*/ 	.word	0x0000b6f0
        /*0fc0*/ 	.word	0x000000c8
        /*0fc4*/ 	.word	0x00000200
        /*0fc8*/ 	.short	0x010a
        /*0fca*/ 	.byte	0xff
	.zero		1


	//----- nvinfo : EIATTR_NUM_MBARRIERS
	.align		4
.L_47:
        /*0fcc*/ 	.byte	0x03, 0x38
        /*0fce*/ 	.short	0x0057


	//----- nvinfo : EIATTR_EXIT_INSTR_OFFSETS
	.align		4
        /*0fd0*/ 	.byte	0x04, 0x1c
        /*0fd2*/ 	.short	(.L_49 - .L_48)


	//   ....[0]....
.L_48:
        /*0fd4*/ 	.word	0x00003f80


	//   ....[1]....
        /*0fd8*/ 	.word	0x00004470


	//   ....[2]....
        /*0fdc*/ 	.word	0x000044d0


	//   ....[3]....
        /*0fe0*/ 	.word	0x00005700


	//   ....[4]....
        /*0fe4*/ 	.word	0x00006500


	//   ....[5]....
        /*0fe8*/ 	.word	0x00006540


	//   ....[6]....
        /*0fec*/ 	.word	0x0000a1e0


	//----- nvinfo : EIATTR_MAX_THREADS
	.align		4
.L_49:
        /*0ff0*/ 	.byte	0x04, 0x05
        /*0ff2*/ 	.short	(.L_51 - .L_50)
.L_50:
        /*0ff4*/ 	.word	0x00000100
        /*0ff8*/ 	.word	0x00000001
        /*0ffc*/ 	.word	0x00000001


	//----- nvinfo : EIATTR_CRS_STACK_SIZE
	.align		4
.L_51:
        /*1000*/ 	.byte	0x04, 0x1e
        /*1002*/ 	.short	(.L_53 - .L_52)
.L_52:
        /*1004*/ 	.word	0x00000000


	//----- nvinfo : EIATTR_CBANK_PARAM_SIZE
	.align		4
.L_53:
        /*1008*/ 	.byte	0x03, 0x19
        /*100a*/ 	.short	0x0800


	//----- nvinfo : EIATTR_PARAM_CBANK
	.align		4
        /*100c*/ 	.byte	0x04, 0x0a
        /*100e*/ 	.short	(.L_55 - .L_54)
	.align		4
.L_54:
        /*1010*/ 	.word	index@(.nv.constant0._ZN7cutlass13device_kernelINS_4gemm6kernel13GemmUniversalIN4cute5tupleIJiiiiEEENS1_10collective13CollectiveMmaINS1_35MainloopSm100TmaUmmaWarpSpecializedILi32ELi2ELi4ENS5_IJNS4_1CILi4EEENSA_ILi2EEENSA_ILi1EEEEEEEENS5_IJNSA_ILi256EEENSA_ILi128EEENSA_ILi32EEEEEENS_12float_e4m3_tENS5_IJlSD_lEEESK_SL_NS4_8TiledMMAINS4_8MMA_AtomIJNS4_10MMA_TraitsINS4_25SM100_MMA_F8F6F4_2x1SM_SSEJSK_SK_fSG_SH_NS4_17integral_constantINS4_4UMMA5MajorELSS_0EEEST_NSQ_INSR_7ScaleInELSU_0EEESV_EEEEEENS4_6LayoutINS5_IJSD_SD_SD_EEENS5_IJNSA_ILi0EEES10_S10_EEEEENS5_IJNS4_10UnderscoreES13_S13_EEEEENS4_28SM100_TMA_2SM_LOAD_MULTICASTENS4_14ComposedLayoutINS4_7SwizzleILi1ELi4ELi3EEENS4_18smem_ptr_flag_bitsILi8EEENSY_INS5_IJNSA_ILi8EEESI_EEENS5_IJSI_SD_EEEEEEEvNS4_8identityES16_S1G_vS1H_EENS_8epilogue10collective18CollectiveEpilogueINS1J_23Sm100TmaWarpSpecializedILi2ELi2ELi64ELb0ELb0EEEJNS5_IJSH_SH_SI_EEENS5_IJNSY_ISH_SD_EENSY_INSA_ILi64EEESD_EEEEESK_SL_SK_SL_NS1J_6fusion15FusionCallbacksIS1N_NS1T_17LinearCombinationISK_fSK_fLNS_15FloatRoundStyleE2EEES1O_S1S_JEEENS4_5SM1004TMEM4LOAD26SM100_TMEM_LOAD_32dp32b64xENS4_13SM90_TMA_LOADENS17_INS18_ILi2ELi4ELi3EEES1B_NSY_INS5_IJS1C_S1Q_EEENS5_IJS1Q_SD_EEEEEEENS4_39AutoVectorizingCopyWithAssumedAlignmentILi128EEENS4_14SM90_TMA_STOREES28_S2A_S2A_EEEvvEEEEvNT_6ParamsE)
        /*1014*/ 	.short	0x0380
        /*1016*/ 	.short	0x0800


	//----- nvinfo : EIATTR_SW_WAR
	.align		4
.L_55:
        /*1018*/ 	.byte	0x04, 0x36
        /*101a*/ 	.short	(.L_57 - .L_56)
.L_56:
        /*101c*/ 	.word	0x00000008
.L_57:


//--------------------- .nv.callgraph             --------------------------
	.section	.nv.callgraph,"",@"SHT_CUDA_CALLGRAPH"
	.align	4
	.sectionentsize	8
	.align		4
        /*0000*/ 	.word	0x00000000
	.align		4
        /*0004*/ 	.word	0xffffffff
	.align		4
        /*0008*/ 	.word	index@(_ZN7cutlass13device_kernelINS_4gemm6kernel13GemmUniversalIN4cute5tupleIJiiiiEEENS1_10collective13CollectiveMmaINS1_35MainloopSm100TmaUmmaWarpSpecializedILi32ELi2ELi4ENS5_IJNS4_1CILi4EEENSA_ILi2EEENSA_ILi1EEEEEEEENS5_IJNSA_ILi256EEENSA_ILi128EEENSA_ILi32EEEEEENS_12float_e4m3_tENS5_IJlSD_lEEESK_SL_NS4_8TiledMMAINS4_8MMA_AtomIJNS4_10MMA_TraitsINS4_25SM100_MMA_F8F6F4_2x1SM_SSEJSK_SK_fSG_SH_NS4_17integral_constantINS4_4UMMA5MajorELSS_0EEEST_NSQ_INSR_7ScaleInELSU_0EEESV_EEEEEENS4_6LayoutINS5_IJSD_SD_SD_EEENS5_IJNSA_ILi0EEES10_S10_EEEEENS5_IJNS4_10UnderscoreES13_S13_EEEEENS4_28SM100_TMA_2SM_LOAD_MULTICASTENS4_14ComposedLayoutINS4_7SwizzleILi1ELi4ELi3EEENS4_18smem_ptr_flag_bitsILi8EEENSY_INS5_IJNSA_ILi8EEESI_EEENS5_IJSI_SD_EEEEEEEvNS4_8identityES16_S1G_vS1H_EENS_8epilogue10collective18CollectiveEpilogueINS1J_23Sm100TmaWarpSpecializedILi2ELi2ELi64ELb0ELb0EEEJNS5_IJSH_SH_SI_EEENS5_IJNSY_ISH_SD_EENSY_INSA_ILi64EEESD_EEEEESK_SL_SK_SL_NS1J_6fusion15FusionCallbacksIS1N_NS1T_17LinearCombinationISK_fSK_fLNS_15FloatRoundStyleE2EEES1O_S1S_JEEENS4_5SM1004TMEM4LOAD26SM100_TMEM_LOAD_32dp32b64xENS4_13SM90_TMA_LOADENS17_INS18_ILi2ELi4ELi3EEES1B_NSY_INS5_IJS1C_S1Q_EEENS5_IJS1Q_SD_EEEEEEENS4_39AutoVectorizingCopyWithAssumedAlignmentILi128EEENS4_14SM90_TMA_STOREES28_S2A_S2A_EEEvvEEEEvNT_6ParamsE)
	.align		4
        /*000c*/ 	.word	index@(__assertfail)
	.align		4
        /*0010*/ 	.word	0x00000000
	.align		4
        /*0014*/ 	.word	0xfffffffe
	.align		4
        /*0018*/ 	.word	0x00000000
	.align		4
        /*001c*/ 	.word	0xfffffffd
	.align		4
        /*0020*/ 	.word	0x00000000
	.align		4
        /*0024*/ 	.word	0xfffffffc


//--------------------- .nv.constant4             --------------------------
	.section	.nv.constant4,"a",@progbits
	.align	8
	.align		8
.nv.constant4:
        /*0000*/ 	.dword	__assertfail
	.align		8
        /*0008*/ 	.dword	__unnamed_1
	.align		8
        /*0010*/ 	.dword	__unnamed_2
	.align		8
        /*0018*/ 	.dword	_ZN40_INTERNAL_add31485_4_k_cu_b4889e92_236944cuda3std3__45__cpo5beginE
	.align		8
        /*0020*/ 	.dword	_ZN40_INTERNAL_add31485_4_k_cu_b4889e92_236944cuda3std3__45__cpo3endE
	.align		8
        /*0028*/ 	.dword	_ZN40_INTERNAL_add31485_4_k_cu_b4889e92_236944cuda3std3__45__cpo6cbeginE
	.align		8
        /*0030*/ 	.dword	_ZN40_INTERNAL_add31485_4_k_cu_b4889e92_236944cuda3std3__45__cpo4cendE
	.align		8
        /*0038*/ 	.dword	_ZN40_INTERNAL_add31485_4_k_cu_b4889e92_236944cuda3std3__442_GLOBAL__N__add31485_4_k_cu_b4889e92_236946ignoreE
	.align		8
        /*0040*/ 	.dword	_ZN40_INTERNAL_add31485_4_k_cu_b4889e92_236944cuda3std3__419piecewise_constructE
	.align		8
        /*0048*/ 	.dword	_ZN40_INTERNAL_add31485_4_k_cu_b4889e92_236944cuda3std3__48in_placeE
	.align		8
        /*0050*/ 	.dword	_ZN40_INTERNAL_add31485_4_k_cu_b4889e92_236944cuda3std6ranges3__45__cpo4swapE
	.align		8
        /*0058*/ 	.dword	_ZN40_INTERNAL_add31485_4_k_cu_b4889e92_236944cuda3std6ranges3__45__cpo9iter_moveE
	.align		8
        /*0060*/ 	.dword	_ZN40_INTERNAL_add31485_4_k_cu_b4889e92_236944cute7productE
	.align		8
        /*0068*/ 	.dword	_ZN40_INTERNAL_add31485_4_k_cu_b4889e92_236944cute1_E
	.align		8
        /*0070*/ 	.dword	$str$25
	.align		8
        /*0078*/ 	.dword	$str$26
	.align		8
        /*0080*/ 	.dword	$str$27
	.align		8
        /*0088*/ 	.dword	$str$28


//--------------------- .text._ZN7cutlass13device_kernelINS_4gemm6kernel13GemmUniversalIN4cute5tupleIJiiiiEEENS1_10collective13CollectiveMmaINS1_35MainloopSm100TmaUmmaWarpSpecializedILi32ELi2ELi4ENS5_IJNS4_1CILi4EEENSA_ILi2EEENSA_ILi1EEEEEEEENS5_IJNSA_ILi256EEENSA_ILi128EEENSA_ILi32EEEEEENS_12float_e4m3_tENS5_IJlSD_lEEESK_SL_NS4_8TiledMMAINS4_8MMA_AtomIJNS4_10MMA_TraitsINS4_25SM100_MMA_F8F6F4_2x1SM_SSEJSK_SK_fSG_SH_NS4_17integral_constantINS4_4UMMA5MajorELSS_0EEEST_NSQ_INSR_7ScaleInELSU_0EEESV_EEEEEENS4_6LayoutINS5_IJSD_SD_SD_EEENS5_IJNSA_ILi0EEES10_S10_EEEEENS5_IJNS4_10UnderscoreES13_S13_EEEEENS4_28SM100_TMA_2SM_LOAD_MULTICASTENS4_14ComposedLayoutINS4_7SwizzleILi1ELi4ELi3EEENS4_18smem_ptr_flag_bitsILi8EEENSY_INS5_IJNSA_ILi8EEESI_EEENS5_IJSI_SD_EEEEEEEvNS4_8identityES16_S1G_vS1H_EENS_8epilogue10collective18CollectiveEpilogueINS1J_23Sm100TmaWarpSpecializedILi2ELi2ELi64ELb0ELb0EEEJNS5_IJSH_SH_SI_EEENS5_IJNSY_ISH_SD_EENSY_INSA_ILi64EEESD_EEEEESK_SL_SK_SL_NS1J_6fusion15FusionCallbacksIS1N_NS1T_17LinearCombinationISK_fSK_fLNS_15FloatRoundStyleE2EEES1O_S1S_JEEENS4_5SM1004TMEM4LOAD26SM100_TMEM_LOAD_32dp32b64xENS4_13SM90_TMA_LOADENS17_INS18_ILi2ELi4ELi3EEES1B_NSY_INS5_IJS1C_S1Q_EEENS5_IJS1Q_SD_EEEEEEENS4_39AutoVectorizingCopyWithAssumedAlignmentILi128EEENS4_14SM90_TMA_STOREES28_S2A_S2A_EEEvvEEEEvNT_6ParamsE --------------------------
	.section	.text._ZN7cutlass13device_kernelINS_4gemm6kernel13GemmUniversalIN4cute5tupleIJiiiiEEENS1_10collective13CollectiveMmaINS1_35MainloopSm100TmaUmmaWarpSpecializedILi32ELi2ELi4ENS5_IJNS4_1CILi4EEENSA_ILi2EEENSA_ILi1EEEEEEEENS5_IJNSA_ILi256EEENSA_ILi128EEENSA_ILi32EEEEEENS_12float_e4m3_tENS5_IJlSD_lEEESK_SL_NS4_8TiledMMAINS4_8MMA_AtomIJNS4_10MMA_TraitsINS4_25SM100_MMA_F8F6F4_2x1SM_SSEJSK_SK_fSG_SH_NS4_17integral_constantINS4_4UMMA5MajorELSS_0EEEST_NSQ_INSR_7ScaleInELSU_0EEESV_EEEEEENS4_6LayoutINS5_IJSD_SD_SD_EEENS5_IJNSA_ILi0EEES10_S10_EEEEENS5_IJNS4_10UnderscoreES13_S13_EEEEENS4_28SM100_TMA_2SM_LOAD_MULTICASTENS4_14ComposedLayoutINS4_7SwizzleILi1ELi4ELi3EEENS4_18smem_ptr_flag_bitsILi8EEENSY_INS5_IJNSA_ILi8EEESI_EEENS5_IJSI_SD_EEEEEEEvNS4_8identityES16_S1G_vS1H_EENS_8epilogue10collective18CollectiveEpilogueINS1J_23Sm100TmaWarpSpecializedILi2ELi2ELi64ELb0ELb0EEEJNS5_IJSH_SH_SI_EEENS5_IJNSY_ISH_SD_EENSY_INSA_ILi64EEESD_EEEEESK_SL_SK_SL_NS1J_6fusion15FusionCallbacksIS1N_NS1T_17LinearCombinationISK_fSK_fLNS_15FloatRoundStyleE2EEES1O_S1S_JEEENS4_5SM1004TMEM4LOAD26SM100_TMEM_LOAD_32dp32b64xENS4_13SM90_TMA_LOADENS17_INS18_ILi2ELi4ELi3EEES1B_NSY_INS5_IJS1C_S1Q_EEENS5_IJS1Q_SD_EEEEEEENS4_39AutoVectorizingCopyWithAssumedAlignmentILi128EEENS4_14SM90_TMA_STOREES28_S2A_S2A_EEEvvEEEEvNT_6ParamsE,"ax",@progbits
	.align	128
.text._ZN7cutlass13device_kernelINS_4gemm6kernel13GemmUniversalIN4cute5tupleIJiiiiEEENS1_10collective13CollectiveMmaINS1_35MainloopSm100TmaUmmaWarpSpecializedILi32ELi2ELi4ENS5_IJNS4_1CILi4EEENSA_ILi2EEENSA_ILi1EEEEEEEENS5_IJNSA_ILi256EEENSA_ILi128EEENSA_ILi32EEEEEENS_12float_e4m3_tENS5_IJlSD_lEEESK_SL_NS4_8TiledMMAINS4_8MMA_AtomIJNS4_10MMA_TraitsINS4_25SM100_MMA_F8F6F4_2x1SM_SSEJSK_SK_fSG_SH_NS4_17integral_constantINS4_4UMMA5MajorELSS_0EEEST_NSQ_INSR_7ScaleInELSU_0EEESV_EEEEEENS4_6LayoutINS5_IJSD_SD_SD_EEENS5_IJNSA_ILi0EEES10_S10_EEEEENS5_IJNS4_10UnderscoreES13_S13_EEEEENS4_28SM100_TMA_2SM_LOAD_MULTICASTENS4_14ComposedLayoutINS4_7SwizzleILi1ELi4ELi3EEENS4_18smem_ptr_flag_bitsILi8EEENSY_INS5_IJNSA_ILi8EEESI_EEENS5_IJSI_SD_EEEEEEEvNS4_8identityES16_S1G_vS1H_EENS_8epilogue10collective18CollectiveEpilogueINS1J_23Sm100TmaWarpSpecializedILi2ELi2ELi64ELb0ELb0EEEJNS5_IJSH_SH_SI_EEENS5_IJNSY_ISH_SD_EENSY_INSA_ILi64EEESD_EEEEESK_SL_SK_SL_NS1J_6fusion15FusionCallbacksIS1N_NS1T_17LinearCombinationISK_fSK_fLNS_15FloatRoundStyleE2EEES1O_S1S_JEEENS4_5SM1004TMEM4LOAD26SM100_TMEM_LOAD_32dp32b64xENS4_13SM90_TMA_LOADENS17_INS18_ILi2ELi4ELi3EEES1B_NSY_INS5_IJS1C_S1Q_EEENS5_IJS1Q_SD_EEEEEEENS4_39AutoVectorizingCopyWithAssumedAlignmentILi128EEENS4_14SM90_TMA_STOREES28_S2A_S2A_EEEvvEEEEvNT_6ParamsE:
        .type           _ZN7cutlass13device_kernelINS_4gemm6kernel13GemmUniversalIN4cute5tupleIJiiiiEEENS1_10collective13CollectiveMmaINS1_35MainloopSm100TmaUmmaWarpSpecializedILi32ELi2ELi4ENS5_IJNS4_1CILi4EEENSA_ILi2EEENSA_ILi1EEEEEEEENS5_IJNSA_ILi256EEENSA_ILi128EEENSA_ILi32EEEEEENS_12float_e4m3_tENS5_IJlSD_lEEESK_SL_NS4_8TiledMMAINS4_8MMA_AtomIJNS4_10MMA_TraitsINS4_25SM100_MMA_F8F6F4_2x1SM_SSEJSK_SK_fSG_SH_NS4_17integral_constantINS4_4UMMA5MajorELSS_0EEEST_NSQ_INSR_7ScaleInELSU_0EEESV_EEEEEENS4_6LayoutINS5_IJSD_SD_SD_EEENS5_IJNSA_ILi0EEES10_S10_EEEEENS5_IJNS4_10UnderscoreES13_S13_EEEEENS4_28SM100_TMA_2SM_LOAD_MULTICASTENS4_14ComposedLayoutINS4_7SwizzleILi1ELi4ELi3EEENS4_18smem_ptr_flag_bitsILi8EEENSY_INS5_IJNSA_ILi8EEESI_EEENS5_IJSI_SD_EEEEEEEvNS4_8identityES16_S1G_vS1H_EENS_8epilogue10collective18CollectiveEpilogueINS1J_23Sm100TmaWarpSpecializedILi2ELi2ELi64ELb0ELb0EEEJNS5_IJSH_SH_SI_EEENS5_IJNSY_ISH_SD_EENSY_INSA_ILi64EEESD_EEEEESK_SL_SK_SL_NS1J_6fusion15FusionCallbacksIS1N_NS1T_17LinearCombinationISK_fSK_fLNS_15FloatRoundStyleE2EEES1O_S1S_JEEENS4_5SM1004TMEM4LOAD26SM100_TMEM_LOAD_32dp32b64xENS4_13SM90_TMA_LOADENS17_INS18_ILi2ELi4ELi3EEES1B_NSY_INS5_IJS1C_S1Q_EEENS5_IJS1Q_SD_EEEEEEENS4_39AutoVectorizingCopyWithAssumedAlignmentILi128EEENS4_14SM90_TMA_STOREES28_S2A_S2A_EEEvvEEEEvNT_6ParamsE,@function
        .size           _ZN7cutlass13device_kernelINS_4gemm6kernel13GemmUniversalIN4cute5tupleIJiiiiEEENS1_10collective13CollectiveMmaINS1_35MainloopSm100TmaUmmaWarpSpecializedILi32ELi2ELi4ENS5_IJNS4_1CILi4EEENSA_ILi2EEENSA_ILi1EEEEEEEENS5_IJNSA_ILi256EEENSA_ILi128EEENSA_ILi32EEEEEENS_12float_e4m3_tENS5_IJlSD_lEEESK_SL_NS4_8TiledMMAINS4_8MMA_AtomIJNS4_10MMA_TraitsINS4_25SM100_MMA_F8F6F4_2x1SM_SSEJSK_SK_fSG_SH_NS4_17integral_constantINS4_4UMMA5MajorELSS_0EEEST_NSQ_INSR_7ScaleInELSU_0EEESV_EEEEEENS4_6LayoutINS5_IJSD_SD_SD_EEENS5_IJNSA_ILi0EEES10_S10_EEEEENS5_IJNS4_10UnderscoreES13_S13_EEEEENS4_28SM100_TMA_2SM_LOAD_MULTICASTENS4_14ComposedLayoutINS4_7SwizzleILi1ELi4ELi3EEENS4_18smem_ptr_flag_bitsILi8EEENSY_INS5_IJNSA_ILi8EEESI_EEENS5_IJSI_SD_EEEEEEEvNS4_8identityES16_S1G_vS1H_EENS_8epilogue10collective18CollectiveEpilogueINS1J_23Sm100TmaWarpSpecializedILi2ELi2ELi64ELb0ELb0EEEJNS5_IJSH_SH_SI_EEENS5_IJNSY_ISH_SD_EENSY_INSA_ILi64EEESD_EEEEESK_SL_SK_SL_NS1J_6fusion15FusionCallbacksIS1N_NS1T_17LinearCombinationISK_fSK_fLNS_15FloatRoundStyleE2EEES1O_S1S_JEEENS4_5SM1004TMEM4LOAD26SM100_TMEM_LOAD_32dp32b64xENS4_13SM90_TMA_LOADENS17_INS18_ILi2ELi4ELi3EEES1B_NSY_INS5_IJS1C_S1Q_EEENS5_IJS1Q_SD_EEEEEEENS4_39AutoVectorizingCopyWithAssumedAlignmentILi128EEENS4_14SM90_TMA_STOREES28_S2A_S2A_EEEvvEEEEvNT_6ParamsE,(.L_x_249 - _ZN7cutlass13device_kernelINS_4gemm6kernel13GemmUniversalIN4cute5tupleIJiiiiEEENS1_10collective13CollectiveMmaINS1_35MainloopSm100TmaUmmaWarpSpecializedILi32ELi2ELi4ENS5_IJNS4_1CILi4EEENSA_ILi2EEENSA_ILi1EEEEEEEENS5_IJNSA_ILi256EEENSA_ILi128EEENSA_ILi32EEEEEENS_12float_e4m3_tENS5_IJlSD_lEEESK_SL_NS4_8TiledMMAINS4_8MMA_AtomIJNS4_10MMA_TraitsINS4_25SM100_MMA_F8F6F4_2x1SM_SSEJSK_SK_fSG_SH_NS4_17integral_constantINS4_4UMMA5MajorELSS_0EEEST_NSQ_INSR_7ScaleInELSU_0EEESV_EEEEEENS4_6LayoutINS5_IJSD_SD_SD_EEENS5_IJNSA_ILi0EEES10_S10_EEEEENS5_IJNS4_10UnderscoreES13_S13_EEEEENS4_28SM100_TMA_2SM_LOAD_MULTICASTENS4_14ComposedLayoutINS4_7SwizzleILi1ELi4ELi3EEENS4_18smem_ptr_flag_bitsILi8EEENSY_INS5_IJNSA_ILi8EEESI_EEENS5_IJSI_SD_EEEEEEEvNS4_8identityES16_S1G_vS1H_EENS_8epilogue10collective18CollectiveEpilogueINS1J_23Sm100TmaWarpSpecializedILi2ELi2ELi64ELb0ELb0EEEJNS5_IJSH_SH_SI_EEENS5_IJNSY_ISH_SD_EENSY_INSA_ILi64EEESD_EEEEESK_SL_SK_SL_NS1J_6fusion15FusionCallbacksIS1N_NS1T_17LinearCombinationISK_fSK_fLNS_15FloatRoundStyleE2EEES1O_S1S_JEEENS4_5SM1004TMEM4LOAD26SM100_TMEM_LOAD_32dp32b64xENS4_13SM90_TMA_LOADENS17_INS18_ILi2ELi4ELi3EEES1B_NSY_INS5_IJS1C_S1Q_EEENS5_IJS1Q_SD_EEEEEEENS4_39AutoVectorizingCopyWithAssumedAlignmentILi128EEENS4_14SM90_TMA_STOREES28_S2A_S2A_EEEvvEEEEvNT_6ParamsE)
        .other          _ZN7cutlass13device_kernelINS_4gemm6kernel13GemmUniversalIN4cute5tupleIJiiiiEEENS1_10collective13CollectiveMmaINS1_35MainloopSm100TmaUmmaWarpSpecializedILi32ELi2ELi4ENS5_IJNS4_1CILi4EEENSA_ILi2EEENSA_ILi1EEEEEEEENS5_IJNSA_ILi256EEENSA_ILi128EEENSA_ILi32EEEEEENS_12float_e4m3_tENS5_IJlSD_lEEESK_SL_NS4_8TiledMMAINS4_8MMA_AtomIJNS4_10MMA_TraitsINS4_25SM100_MMA_F8F6F4_2x1SM_SSEJSK_SK_fSG_SH_NS4_17integral_constantINS4_4UMMA5MajorELSS_0EEEST_NSQ_INSR_7ScaleInELSU_0EEESV_EEEEEENS4_6LayoutINS5_IJSD_SD_SD_EEENS5_IJNSA_ILi0EEES10_S10_EEEEENS5_IJNS4_10UnderscoreES13_S13_EEEEENS4_28SM100_TMA_2SM_LOAD_MULTICASTENS4_14ComposedLayoutINS4_7SwizzleILi1ELi4ELi3EEENS4_18smem_ptr_flag_bitsILi8EEENSY_INS5_IJNSA_ILi8EEESI_EEENS5_IJSI_SD_EEEEEEEvNS4_8identityES16_S1G_vS1H_EENS_8epilogue10collective18CollectiveEpilogueINS1J_23Sm100TmaWarpSpecializedILi2ELi2ELi64ELb0ELb0EEEJNS5_IJSH_SH_SI_EEENS5_IJNSY_ISH_SD_EENSY_INSA_ILi64EEESD_EEEEESK_SL_SK_SL_NS1J_6fusion15FusionCallbacksIS1N_NS1T_17LinearCombinationISK_fSK_fLNS_15FloatRoundStyleE2EEES1O_S1S_JEEENS4_5SM1004TMEM4LOAD26SM100_TMEM_LOAD_32dp32b64xENS4_13SM90_TMA_LOADENS17_INS18_ILi2ELi4ELi3EEES1B_NSY_INS5_IJS1C_S1Q_EEENS5_IJS1Q_SD_EEEEEEENS4_39AutoVectorizingCopyWithAssumedAlignmentILi128EEENS4_14SM90_TMA_STOREES28_S2A_S2A_EEEvvEEEEvNT_6ParamsE,@"STO_CUDA_ENTRY STV_DEFAULT"
_ZN7cutlass13device_kernelINS_4gemm6kernel13GemmUniversalIN4cute5tupleIJiiiiEEENS1_10collective13CollectiveMmaINS1_35MainloopSm100TmaUmmaWarpSpecializedILi32ELi2ELi4ENS5_IJNS4_1CILi4EEENSA_ILi2EEENSA_ILi1EEEEEEEENS5_IJNSA_ILi256EEENSA_ILi128EEENSA_ILi32EEEEEENS_12float_e4m3_tENS5_IJlSD_lEEESK_SL_NS4_8TiledMMAINS4_8MMA_AtomIJNS4_10MMA_TraitsINS4_25SM100_MMA_F8F6F4_2x1SM_SSEJSK_SK_fSG_SH_NS4_17integral_constantINS4_4UMMA5MajorELSS_0EEEST_NSQ_INSR_7ScaleInELSU_0EEESV_EEEEEENS4_6LayoutINS5_IJSD_SD_SD_EEENS5_IJNSA_ILi0EEES10_S10_EEEEENS5_IJNS4_10UnderscoreES13_S13_EEEEENS4_28SM100_TMA_2SM_LOAD_MULTICASTENS4_14ComposedLayoutINS4_7SwizzleILi1ELi4ELi3EEENS4_18smem_ptr_flag_bitsILi8EEENSY_INS5_IJNSA_ILi8EEESI_EEENS5_IJSI_SD_EEEEEEEvNS4_8identityES16_S1G_vS1H_EENS_8epilogue10collective18CollectiveEpilogueINS1J_23Sm100TmaWarpSpecializedILi2ELi2ELi64ELb0ELb0EEEJNS5_IJSH_SH_SI_EEENS5_IJNSY_ISH_SD_EENSY_INSA_ILi64EEESD_EEEEESK_SL_SK_SL_NS1J_6fusion15FusionCallbacksIS1N_NS1T_17LinearCombinationISK_fSK_fLNS_15FloatRoundStyleE2EEES1O_S1S_JEEENS4_5SM1004TMEM4LOAD26SM100_TMEM_LOAD_32dp32b64xENS4_13SM90_TMA_LOADENS17_INS18_ILi2ELi4ELi3EEES1B_NSY_INS5_IJS1C_S1Q_EEENS5_IJS1Q_SD_EEEEEEENS4_39AutoVectorizingCopyWithAssumedAlignmentILi128EEENS4_14SM90_TMA_STOREES28_S2A_S2A_EEEvvEEEEvNT_6ParamsE:
[----:B------:R-:W1:Y:S01]  /*0000*/  LDC R1, c[0x0][0x37c] ;  /* 0x0000df00ff017b82 */ /* 0x000e620000000800 */
[----:B------:R-:W2:Y:S01]  /*0010*/  S2R R177, SR_TID.X ;  /* 0x0000000000b17919 */ /* 0x000ea20000002100 */
[----:B------:R-:W3:Y:S06]  /*0020*/  LDCU.64 UR8, c[0x0][0x890] ;  /* 0x00011200ff0877ac */ /* 0x000eec0008000a00 */
[----:B------:R-:W4:Y:S01]  /*0030*/  S2UR UR50, SR_CgaCtaId ;  /* 0x00000000003279c3 */ /* 0x000f220000008800 */
[----:B------:R-:W-:Y:S02]  /*0040*/  PRMT R162, RZ, 0x7610, R162 ;  /* 0x00007610ffa27816 */ /* 0x000fe400000000a2 */
[----:B------:R-:W-:-:S02]  /*0050*/  ELECT P0, URZ, PT ;  /* 0x0000000000ff782f */ /* 0x000fc40003800000 */
[----:B---3--:R-:W-:-:S04]  /*0060*/  ISETP.NE.U32.AND P1, PT, RZ, UR8, PT ;  /* 0x00000008ff007c0c */ /* 0x008fc8000bf25070 */
[----:B------:R-:W-:Y:S01]  /*0070*/  ISETP.NE.AND.EX P2, PT, RZ, UR9, PT, P1 ;  /* 0x00000009ff007c0c */ /* 0x000fe2000bf45310 */
[----:B----4-:R-:W-:Y:S02]  /*0080*/  ULOP3.LUT UR34, UR50, 0x1, URZ, 0xc0, !UPT ;  /* 0x0000000132227892 */ /* 0x010fe4000f8ec0ff */
[----:B------:R-:W-:Y:S01]  /*0090*/  ULOP3.LUT UR29, UR50, 0x1, URZ, 0x3c, !UPT ;  /* 0x00000001321d7892 */ /* 0x000fe2000f8e3cff */
[----:B--2---:R-:W-:-:S05]  /*00a0*/  SHF.R.U32.HI R163, RZ, 0x5, R177 ;  /* 0x00000005ffa37819 */ /* 0x004fca00000116b1 */
[----:B------:R-:W2:Y:S02]  /*00b0*/  SHFL.IDX PT, R0, R163, RZ, 0x1f ;  /* 0x00001fffa3007589 */ /* 0x000ea400000e0000 */
[----:B--2---:R-:W-:Y:S02]  /*00c0*/  R2UR UR21, R0 ;  /* 0x00000000001572ca */ /* 0x004fe400000e0000 */
[----:B-1----:R-:W-:Y:S05]  /*00d0*/  @P2 BRA `(.L_x_0) ;  /* 0x0000000000302947 */ /* 0x002fea0003800000 */
[----:B------:R-:W1:Y:S02]  /*00e0*/  LDCU.64 UR4, c[0x0][0x888] ;  /* 0x00011100ff0477ac */ /* 0x000e640008000a00 */
[----:B-1----:R-:W-:-:S04]  /*00f0*/  UISETP.NE.U32.AND UP0, UPT, UR4, URZ, UPT ;  /* 0x000000ff0400728c */ /* 0x002fc8000bf05070 */
[----:B------:R-:W-:-:S09]  /*0100*/  UISETP.NE.AND.EX UP0, UPT, UR5, URZ, UPT, UP0 ;  /* 0x000000ff0500728c */ /* 0x000fd2000bf05300 */
[----:B------:R-:W-:Y:S05]  /*0110*/  BRA.U !UP0, `(.L_x_1) ;  /* 0x0000000108147547 */ /* 0x000fea000b800000 */
[----:B------:R-:W1:Y:S01]  /*0120*/  LDC.64 R2, c[0x0][0x888] ;  /* 0x00022200ff027b82 */ /* 0x000e620000000a00 */
[----:B------:R-:W1:Y:S02]  /*0130*/  LDCU.64 UR4, c[0x0][0x358] ;  /* 0x00006b00ff0477ac */ /* 0x000e640008000a00 */
[----:B-1----:R1:W5:Y:S01]  /*0140*/  LDG.E R73, desc[UR4][R2.64] ;  /* 0x0000000402497981 */ /* 0x002362000c1e1900 */
[----:B------:R-:W-:Y:S01]  /*0150*/  HFMA2 R162, -RZ, RZ, 0, 5.9604644775390625e-08 ;  /* 0x00000001ffa27431 */ /* 0x000fe200000001ff */
[----:B------:R-:W-:Y:S05]  /*0160*/  BRA `(.L_x_0) ;  /* 0x00000000000c7947 */ /* 0x000fea0003800000 */
.L_x_1:
[----:B------:R-:W1:Y:S01]  /*0170*/  LDCU UR4, c[0x0][0x880] ;  /* 0x00011000ff0477ac */ /* 0x000e620008000800 */
[----:B------:R-:W-:Y:S01]  /*0180*/  HFMA2 R162, -RZ, RZ, 0, 5.9604644775390625e-08 ;  /* 0x00000001ffa27431 */ /* 0x000fe200000001ff */
[----:B-1----:R-:W-:-:S07]  /*0190*/  MOV R73, UR4 ;  /* 0x0000000400497c02 */ /* 0x002fce0008000f00 */
.L_x_0:
[----:B------:R-:W2:Y:S02]  /*01a0*/  LDCU.64 UR4, c[0x0][0x8b0] ;  /* 0x00011600ff0477ac */ /* 0x000ea40008000a00 */
[----:B--2---:R-:W-:-:S04]  /*01b0*/  UISETP.NE.U32.AND UP0, UPT, UR4, URZ, UPT ;  /* 0x000000ff0400728c */ /* 0x004fc8000bf05070 */
[----:B------:R-:W-:-:S09]  /*01c0*/  UISETP.NE.AND.EX UP0, UPT, UR5, URZ, UPT, UP0 ;  /* 0x000000ff0500728c */ /* 0x000fd2000bf05300 */
[----:B------:R-:W-:Y:S05]  /*01d0*/  BRA.U UP0, `(.L_x_2) ;  /* 0x0000000100287547 */ /* 0x000fea000b800000 */
[----:B------:R-:W2:Y:S02]  /*01e0*/  LDCU.64 UR4, c[0x0][0x8a8] ;  /* 0x00011500ff0477ac */ /* 0x000ea40008000a00 */
[----:B--2---:R-:W-:-:S04]  /*01f0*/  UISETP.NE.U32.AND UP0, UPT, UR4, URZ, UPT ;  /* 0x000000ff0400728c */ /* 0x004fc8000bf05070 */
[----:B------:R-:W-:-:S09]  /*0200*/  UISETP.NE.AND.EX UP0, UPT, UR5, URZ, UPT, UP0 ;  /* 0x000000ff0500728c */ /* 0x000fd2000bf05300 */
[----:B------:R-:W-:Y:S05]  /*0210*/  BRA.U !UP0, `(.L_x_3) ;  /* 0x0000000108107547 */ /* 0x000fea000b800000 */
[----:B------:R-:W2:Y:S01]  /*0220*/  LDC.64 R70, c[0x0][0x8a8] ;  /* 0x00022a00ff467b82 */ /* 0x000ea20000000a00 */
[----:B------:R-:W2:Y:S02]  /*0230*/  LDCU.64 UR4, c[0x0][0x358] ;  /* 0x00006b00ff0477ac */ /* 0x000ea40008000a00 */
[----:B--2---:R2:W5:Y:S01]  /*0240*/  LDG.E R70, desc[UR4][R70.64] ;  /* 0x0000000446467981 */ /* 0x004562000c1e1900 */
[----:B------:R-:W-:Y:S05]  /*0250*/  BRA `(.L_x_2) ;  /* 0x0000000000087947 */ /* 0x000fea0003800000 */
.L_x_3:
[----:B------:R-:W2:Y:S02]  /*0260*/  LDCU UR4, c[0x0][0x8a0] ;  /* 0x00011400ff0477ac */ /* 0x000ea40008000800 */
[----:B--2---:R-:W-:Y:S02]  /*0270*/  MOV R70, UR4 ;  /* 0x0000000400467c02 */ /* 0x004fe40008000f00 */
.L_x_2:
[----:B------:R-:W-:Y:S01]  /*0280*/  IMAD.U32 R0, RZ, RZ, UR21 ;  /* 0x00000015ff007e24 */ /* 0x000fe2000f8e00ff */
[----:B------:R-:W-:Y:S04]  /*0290*/  BSSY.RECONVERGENT B0, `(.L_x_4) ;  /* 0x000000c000007945 */ /* 0x000fe80003800200 */
[C---:B------:R-:W-:Y:S02]  /*02a0*/  ISETP.NE.OR P3, PT, R0.reuse, 0x1, !P0 ;  /* 0x000000010000780c */ /* 0x040fe40004765670 */
[----:B------:R-:W-:-:S11]  /*02b0*/  ISETP.NE.OR P2, PT, R0, 0x3, !P0 ;  /* 0x000000030000780c */ /* 0x000fd60004745670 */
[----:B------:R-:W-:Y:S05]  /*02c0*/  @P3 BRA `(.L_x_5) ;  /* 0x0000000000203947 */ /* 0x000fea0003800000 */
[----:B------:R-:W3:Y:S02]  /*02d0*/  LDCU.64 UR4, c[0x0][0x348] ;  /* 0x00006900ff0477ac */ /* 0x000ee40008000a00 */
[----:B---3--:R-:W-:Y:S02]  /*02e0*/  UIADD3 UR6, UP1, UPT, UR4, 0x80, URZ ;  /* 0x0000008004067890 */ /* 0x008fe4000ff3e0ff */
[----:B------:R-:W-:Y:S02]  /*02f0*/  UIADD3 UR4, UP0, UPT, UR4, 0x180, URZ ;  /* 0x0000018004047890 */ /* 0x000fe4000ff1e0ff */
[----:B------:R-:W-:Y:S02]  /*0300*/  UIADD3.X UR7, UPT, UPT, URZ, UR5, URZ, UP1, !UPT ;  /* 0x00000005ff077290 */ /* 0x000fe40008ffe4ff */
[----:B------:R-:W-:-:S07]  /*0310*/  UIADD3.X UR5, UPT, UPT, URZ, UR5, URZ, UP0, !UPT ;  /* 0x00000005ff057290 */ /* 0x000fce00087fe4ff */
[----:B------:R3:W-:Y:S02]  /*0320*/  UTMACCTL.PF [UR6] ;  /* 0x00000000060079b9 */ /* 0x0007e40008040000 */
[----:B------:R3:W-:Y:S02]  /*0330*/  UTMACCTL.PF [UR4] ;  /* 0x00000000040079b9 */ /* 0x0007e40008040000 */
[----:B---3--:R-:W-:Y:S01]  /*0340*/  NOP ;  /* 0x0000000000007918 */ /* 0x008fe20000000000 */
.L_x_5:
[----:B------:R-:W-:Y:S05]  /*0350*/  BSYNC.RECONVERGENT B0 ;  /* 0x0000000000007941 */ /* 0x000fea0003800200 */
.L_x_4:
[----:B------:R-:W-:Y:S04]  /*0360*/  BSSY.RECONVERGENT B0, `(.L_x_6) ;  /* 0x000000a000007945 */ /* 0x000fe80003800200 */
        /* <DEDUP_REMOVED lines=9> */
.L_x_7:
[----:B------:R-:W-:Y:S05]  /*0400*/  BSYNC.RECONVERGENT B0 ;  /* 0x0000000000007941 */ /* 0x000fea0003800200 */
.L_x_6:
[----:B------:R-:W3:Y:S01]  /*0410*/  LDCU.64 UR4, c[0x0][0x888] ;  /* 0x00011100ff0477ac */ /* 0x000ee20008000a00 */
[----:B------:R-:W-:Y:S01]  /*0420*/  ISETP.NE.AND.EX P1, PT, RZ, UR9, PT, P1 ;  /* 0x00000009ff007c0c */ /* 0x000fe2000bf25310 */
[----:B------:R-:W-:Y:S01]  /*0430*/  UPLOP3.LUT UP5, UPT, UPT, UPT, UPT, 0x80, 0x8 ;  /* 0x000000000008789c */ /* 0x000fe20003faf070 */
[----:B---3--:R-:W-:-:S04]  /*0440*/  ISETP.NE.U32.AND P2, PT, RZ, UR4, PT ;  /* 0x00000004ff007c0c */ /* 0x008fc8000bf45070 */
[----:B------:R-:W-:-:S13]  /*0450*/  ISETP.NE.AND.EX P2, PT, RZ, UR5, PT, P2 ;  /* 0x00000005ff007c0c */ /* 0x000fda000bf45320 */
[----:B------:R-:W-:Y:S05]  /*0460*/  @P2 BRA P1, `(.L_x_8) ;  /* 0x0000000000282947 */ /* 0x000fea0000800000 */
[----:B------:R-:W-:Y:S01]  /*0470*/  UISETP.NE.U32.AND UP0, UPT, UR8, URZ, UPT ;  /* 0x000000ff0800728c */ /* 0x000fe2000bf05070 */
[----:B-----5:R-:W-:Y:S01]  /*0480*/  FSETP.NEU.AND P1, PT, R73, RZ, PT ;  /* 0x000000ff4900720b */ /* 0x020fe20003f2d000 */
[----:B------:R-:W-:Y:S02]  /*0490*/  UISETP.NE.U32.AND UP2, UPT, UR4, URZ, UPT ;  /* 0x000000ff0400728c */ /* 0x000fe4000bf45070 */
[----:B------:R-:W-:Y:S02]  /*04a0*/  UISETP.NE.AND.EX UP1, UPT, UR9, URZ, UPT, UP0 ;  /* 0x000000ff0900728c */ /* 0x000fe4000bf25300 */
[----:B------:R-:W-:-:S04]  /*04b0*/  UISETP.NE.AND.EX UP0, UPT, UR5, URZ, UPT, UP2 ;  /* 0x000000ff0500728c */ /* 0x000fc8000bf05320 */
[----:B------:R-:W-:-:S04]  /*04c0*/  USEL UR4, URZ, 0xffffffff, UP0 ;  /* 0xffffffffff047887 */ /* 0x000fc80008000000 */
[----:B------:R-:W-:Y:S01]  /*04d0*/  VOTEU.ANY UP0, P1 ;  /* 0x0000000000ff7886 */ /* 0x000fe20000800100 */
[----:B------:R-:W-:-:S04]  /*04e0*/  @!UP1 USEL UR4, URZ, 0xffffffff, UP0 ;  /* 0xffffffffff049887 */ /* 0x000fc80008000000 */
[----:B------:R-:W-:-:S04]  /*04f0*/  ULOP3.LUT UR4, UR4, 0x1, URZ, 0xc0, !UPT ;  /* 0x0000000104047892 */ /* 0x000fc8000f8ec0ff */
[----:B------:R-:W-:-:S11]  /*0500*/  UISETP.NE.U32.AND UP5, UPT, UR4, 0x1, UPT ;  /* 0x000000010400788c */ /* 0x000fd6000bfa5070 */
.L_x_8:
[----:B------:R-:W3:Y:S01]  /*0510*/  SHFL.IDX PT, R0, R163, RZ, 0x1f ;  /* 0x00001fffa3007589 */ /* 0x000ee200000e0000 */
[----:B------:R-:W-:-:S04]  /*0520*/  UISETP.NE.AND UP0, UPT, UR21, 0x2, UPT ;  /* 0x000000021500788c */ /* 0x000fc8000bf05270 */
[----:B------:R-:W-:Y:S02]  /*0530*/  UISETP.EQ.AND UP1, UPT, UR34, URZ, !UP0 ;  /* 0x000000ff2200728c */ /* 0x000fe4000c722270 */
[----:B------:R-:W-:-:S04]  /*0540*/  USEL UR38, URZ, 0x1, UP0 ;  /* 0x00000001ff267887 */ /* 0x000fc80008000000 */
[----:B------:R-:W-:Y:S02]  /*0550*/  PLOP3.LUT P3, PT, P0, PT, UP1, 0x80, 0x8 ;  /* 0x000000000008781c */ /* 0x000fe4000076f018 */
[----:B---3--:R-:W-:-:S13]  /*0560*/  ISETP.NE.AND P1, PT, R0, RZ, PT ;  /* 0x000000ff0000720c */ /* 0x008fda0003f25270 */
[----:B------:R-:W-:Y:S05]  /*0570*/  @P1 BRA `(.L_x_9) ;  /* 0x0000000400401947 */ /* 0x000fea0003800000 */
[----:B------:R-:W-:Y:S01]  /*0580*/  ELECT P1, URZ, PT ;  /* 0x0000000000ff782f */ /* 0x000fe20003820000 */
[----:B------:R-:W-:-:S12]  /*0590*/  BSSY.RECONVERGENT B0, `(.L_x_9) ;  /* 0x000004e000007945 */ /* 0x000fd80003800200 */
[----:B------:R-:W-:Y:S05]  /*05a0*/  @!P1 BRA `(.L_x_10) ;  /* 0x0000000400309947 */ /* 0x000fea0003800000 */
[----:B------:R-:W-:Y:S01]  /*05b0*/  UMOV UR4, 0x400 ;  /* 0x0000040000047882 */ /* 0x000fe20000000000 */
[----:B------:R-:W-:Y:S01]  /*05c0*/  UMOV UR8, 0x1 ;  /* 0x0000000100087882 */ /* 0x000fe20000000000 */
[----:B------:R-:W-:Y:S01]  /*05d0*/  UMOV UR6, 0x3 ;  /* 0x0000000300067882 */ /* 0x000fe20000000000 */
[----:B------:R-:W-:Y:S02]  /*05e0*/  ULEA UR4, UR50, UR4, 0x18 ;  /* 0x0000000432047291 */ /* 0x000fe4000f8ec0ff */
[----:B------:R-:W-:-:S04]  /*05f0*/  UIADD3 UR8, UPT, UPT, -UR8, 0x100000, URZ ;  /* 0x0010000008087890 */ /* 0x000fc8000fffe1ff */
[----:B------:R-:W-:Y:S02]  /*0600*/  USHF.L.U32 UR9, UR8, 0xb, URZ ;  /* 0x0000000b08097899 */ /* 0x000fe400080006ff */
[----:B------:R-:W-:Y:S02]  /*0610*/  USHF.L.U32 UR8, UR8, 0x1, URZ ;  /* 0x0000000108087899 */ /* 0x000fe400080006ff */
[----:B------:R-:W-:-:S04]  /*0620*/  UIADD3 UR6, UPT, UPT, -UR6, 0x100000, URZ ;  /* 0x0010000006067890 */ /* 0x000fc8000fffe1ff */
[----:B------:R-:W-:Y:S02]  /*0630*/  USHF.L.U32 UR7, UR6, 0xb, URZ ;  /* 0x0000000b06077899 */ /* 0x000fe400080006ff */
[----:B------:R-:W-:Y:S01]  /*0640*/  USHF.L.U32 UR6, UR6, 0x1, URZ ;  /* 0x0000000106067899 */ /* 0x000fe200080006ff */
[----:B------:R-:W3:Y:S03]  /*0650*/  FENCE.VIEW.ASYNC.S ;  /* 0x00000000000073c6 */ /* 0x000ee60000000000 */
[----:B---3--:R3:W4:Y:S08]  /*0660*/  SYNCS.EXCH.64 URZ, [UR4], UR8 ;  /* 0x0000000804ff75b2 */ /* 0x0087300008000100 */
[----:B------:R3:W1:Y:S01]  /*0670*/  SYNCS.EXCH.64 URZ, [UR4+0x100], UR6 ;  /* 0x0001000604ff75b2 */ /* 0x0006620008000100 */
        /* <DEDUP_REMOVED lines=61> */
[----:B------:R3:W1:Y:S02]  /*0a50*/  SYNCS.EXCH.64 URZ, [UR4+0x1f8], UR6 ;  /* 0x0001f80604ff75b2 */ /* 0x0006640008000100 */
[----:B---34-:R-:W-:Y:S01]  /*0a60*/  NOP ;  /* 0x0000000000007918 */ /* 0x018fe20000000000 */
.L_x_10:
[----:B------:R-:W-:Y:S05]  /*0a70*/  BSYNC.RECONVERGENT B0 ;  /* 0x0000000000007941 */ /* 0x000fea0003800200 */
.L_x_9:
[----:B------:R-:W3:Y:S01]  /*0a80*/  SHFL.IDX PT, R0, R163, RZ, 0x1f ;  /* 0x00001fffa3007589 */ /* 0x000ee200000e0000 */
[----:B------:R-:W-:Y:S01]  /*0a90*/  NOP ;  /* 0x0000000000007918 */ /* 0x000fe20000000000 */
[----:B---3--:R-:W-:-:S13]  /*0aa0*/  ISETP.NE.AND P1, PT, R0, 0x1, PT ;  /* 0x000000010000780c */ /* 0x008fda0003f25270 */
[----:B------:R-:W-:Y:S05]  /*0ab0*/  @P1 BRA `(.L_x_11) ;  /* 0x0000000000441947 */ /* 0x000fea0003800000 */
        /* <DEDUP_REMOVED lines=10> */
[----:B------:R-:W-:Y:S01]  /*0b60*/  ELECT P1, URZ, PT ;  /* 0x0000000000ff782f */ /* 0x000fe20003820000 */
[----:B------:R-:W3:Y:S02]  /*0b70*/  FENCE.VIEW.ASYNC.S ;  /* 0x00000000000073c6 */ /* 0x000ee40000000000 */
[----:B---3--:R3:W4:Y:S08]  /*0b80*/  SYNCS.EXCH.64 URZ, [UR4+0x200], UR8 ;  /* 0x0002000804ff75b2 */ /* 0x0087300008000100 */
[----:B------:R3:W1:Y:S01]  /*0b90*/  SYNCS.EXCH.64 URZ, [UR4+0x210], UR6 ;  /* 0x0002100604ff75b2 */ /* 0x0006620008000100 */
[----:B------:R3:W1:Y:S01]  /*0ba0*/  SYNCS.EXCH.64 URZ, [UR4+0x208], UR8 ;  /* 0x0002080804ff75b2 */ /* 0x0006620008000100 */
[----:B------:R3:W1:Y:S01]  /*0bb0*/  SYNCS.EXCH.64 URZ, [UR4+0x218], UR6 ;  /* 0x0002180604ff75b2 */ /* 0x0006620008000100 */
[----:B------:R-:W-:Y:S01]  /*0bc0*/  NOP ;  /* 0x0000000000007918 */ /* 0x000fe20000000000 */
.L_x_11:
[----:B------:R-:W2:Y:S01]  /*0bd0*/  SHFL.IDX PT, R0, R163, RZ, 0x1f ;  /* 0x00001fffa3007589 */ /* 0x000ea200000e0000 */
[----:B------:R-:W-:Y:S01]  /*0be0*/  NOP ;  /* 0x0000000000007918 */ /* 0x000fe20000000000 */
[----:B--2---:R-:W-:-:S13]  /*0bf0*/  ISETP.NE.AND P1, PT, R0, 0x3, PT ;  /* 0x000000030000780c */ /* 0x004fda0003f25270 */
[----:B------:R-:W-:Y:S05]  /*0c00*/  @P1 BRA `(.L_x_12) ;  /* 0x00000000002c1947 */ /* 0x000fea0003800000 */
[----:B---3--:R-:W-:Y:S01]  /*0c10*/  UMOV UR4, 0x400 ;  /* 0x0000040000047882 */ /* 0x008fe20000000000 */
[----:B------:R-:W-:Y:S01]  /*0c20*/  UMOV UR5, 0x20 ;  /* 0x0000002000057882 */ /* 0x000fe20000000000 */
[----:B------:R-:W-:Y:S02]  /*0c30*/  ULEA UR6, UR50, UR4, 0x18 ;  /* 0x0000000432067291 */ /* 0x000fe4000f8ec0ff */
[----:B------:R-:W-:-:S04]  /*0c40*/  UIADD3 UR4, UPT, UPT, -UR5, 0x100000, URZ ;  /* 0x0010000005047890 */ /* 0x000fc8000fffe1ff */
[----:B------:R-:W-:Y:S02]  /*0c50*/  USHF.L.U32 UR5, UR4, 0xb, URZ ;  /* 0x0000000b04057899 */ /* 0x000fe400080006ff */
[----:B------:R-:W-:Y:S01]  /*0c60*/  USHF.L.U32 UR4, UR4, 0x1, URZ ;  /* 0x0000000104047899 */ /* 0x000fe200080006ff */
[----:B------:R-:W-:Y:S01]  /*0c70*/  ELECT P1, URZ, PT ;  /* 0x0000000000ff782f */ /* 0x000fe20003820000 */
[----:B------:R-:W2:Y:S10]  /*0c80*/  FENCE.VIEW.ASYNC.S ;  /* 0x00000000000073c6 */ /* 0x000eb40000000000 */
[----:B--2---:R2:W3:Y:S01]  /*0c90*/  SYNCS.EXCH.64 URZ, [UR6+0x220], UR4 ;  /* 0x0002200406ff75b2 */ /* 0x0044e20008000100 */
[----:B------:R2:W1:Y:S01]  /*0ca0*/  SYNCS.EXCH.64 URZ, [UR6+0x228], UR4 ;  /* 0x0002280406ff75b2 */ /* 0x0004620008000100 */
[----:B------:R-:W-:Y:S01]  /*0cb0*/  NOP ;  /* 0x0000000000007918 */ /* 0x000fe20000000000 */
.L_x_12:
[----:B------:R-:W4:Y:S01]  /*0cc0*/  SHFL.IDX PT, R0, R163, RZ, 0x1f ;  /* 0x00001fffa3007589 */ /* 0x000f2200000e0000 */
[----:B------:R-:W-:Y:S01]  /*0cd0*/  NOP ;  /* 0x0000000000007918 */ /* 0x000fe20000000000 */
[----:B----4-:R-:W-:-:S13]  /*0ce0*/  ISETP.NE.AND P1, PT, R0, 0x4, PT ;  /* 0x000000040000780c */ /* 0x010fda0003f25270 */
[----:B------:R-:W-:Y:S05]  /*0cf0*/  @P1 BRA `(.L_x_13) ;  /* 0x0000000000481947 */ /* 0x000fea0003800000 */
[----:B--23--:R-:W-:Y:S01]  /*0d00*/  UMOV UR4, 0x720 ;  /* 0x0000072000047882 */ /* 0x00cfe20000000000 */
[----:B------:R-:W-:Y:S01]  /*0d10*/  UMOV UR6, 0x400 ;  /* 0x0000040000067882 */ /* 0x000fe20000000000 */
[----:B------:R-:W-:Y:S01]  /*0d20*/  USEL UR4, UR4, 0x620, UP5 ;  /* 0x0000062004047887 */ /* 0x000fe2000a800000 */
        /* <DEDUP_REMOVED lines=9> */
[----:B------:R-:W2:Y:S02]  /*0dc0*/  FENCE.VIEW.ASYNC.S ;  /* 0x00000000000073c6 */ /* 0x000ea40000000000 */
[----:B--2---:R4:W2:Y:S08]  /*0dd0*/  SYNCS.EXCH.64 URZ, [UR6+0x230], UR8 ;  /* 0x0002300806ff75b2 */ /* 0x0048b00008000100 */
[----:B------:R4:W3:Y:S01]  /*0de0*/  SYNCS.EXCH.64 URZ, [UR6+0x240], UR4 ;  /* 0x0002400406ff75b2 */ /* 0x0008e20008000100 */
[----:B------:R4:W1:Y:S01]  /*0df0*/  SYNCS.EXCH.64 URZ, [UR6+0x238], UR8 ;  /* 0x0002380806ff75b2 */ /* 0x0008620008000100 */
[----:B------:R4:W1:Y:S02]  /*0e00*/  SYNCS.EXCH.64 URZ, [UR6+0x248], UR4 ;  /* 0x0002480406ff75b2 */ /* 0x0008640008000100 */
[----:B----4-:R-:W-:Y:S01]  /*0e10*/  NOP ;  /* 0x0000000000007918 */ /* 0x010fe20000000000 */
.L_x_13:
[----:B------:R-:W4:Y:S01]  /*0e20*/  SHFL.IDX PT, R0, R163, RZ, 0x1f ;  /* 0x00001fffa3007589 */ /* 0x000f2200000e0000 */
[----:B------:R-:W-:Y:S01]  /*0e30*/  NOP ;  /* 0x0000000000007918 */ /* 0x000fe20000000000 */
[----:B----4-:R-:W-:-:S13]  /*0e40*/  ISETP.NE.AND P1, PT, R0, 0x5, PT ;  /* 0x000000050000780c */ /* 0x010fda0003f25270 */
[----:B------:R-:W-:Y:S05]  /*0e50*/  @P1 BRA `(.L_x_14) ;  /* 0x0000000000541947 */ /* 0x000fea0003800000 */
[----:B--23--:R-:W-:Y:S01]  /*0e60*/  UMOV UR4, 0x400 ;  /* 0x0000040000047882 */ /* 0x00cfe20000000000 */
        /* <DEDUP_REMOVED lines=14> */
[----:B------:R4:W1:Y:S01]  /*0f50*/  SYNCS.EXCH.64 URZ, [UR4+0x278], UR8 ;  /* 0x0002780804ff75b2 */ /* 0x0008620008000100 */
[----:B------:R4:W1:Y:S01]  /*0f60*/  SYNCS.EXCH.64 URZ, [UR4+0x260], UR6 ;  /* 0x0002600604ff75b2 */ /* 0x0008620008000100 */
[----:B------:R4:W1:Y:S01]  /*0f70*/  SYNCS.EXCH.64 URZ, [UR4+0x280], UR8 ;  /* 0x0002800804ff75b2 */ /* 0x0008620008000100 */
[----:B------:R4:W1:Y:S01]  /*0f80*/  SYNCS.EXCH.64 URZ, [UR4+0x268], UR6 ;  /* 0x0002680604ff75b2 */ /* 0x0008620008000100 */
[----:B------:R4:W1:Y:S02]  /*0f90*/  SYNCS.EXCH.64 URZ, [UR4+0x288], UR8 ;  /* 0x0002880804ff75b2 */ /* 0x0008640008000100 */
[----:B----4-:R-:W-:Y:S01]  /*0fa0*/  NOP ;  /* 0x0000000000007918 */ /* 0x010fe20000000000 */
.L_x_14:
[----:B------:R-:W4:Y:S01]  /*0fb0*/  SHFL.IDX PT, R0, R163, RZ, 0x1f ;  /* 0x00001fffa3007589 */ /* 0x000f2200000e0000 */
[----:B------:R-:W-:Y:S01]  /*0fc0*/  ISETP.NE.OR P0, PT, RZ, UR21, !P0 ;  /* 0x00000015ff007c0c */ /* 0x000fe2000c705670 */
[----:B------:R-:W-:Y:S01]  /*0fd0*/  NOP ;  /* 0x0000000000007918 */ /* 0x000fe20000000000 */
[----:B----4-:R-:W-:-:S13]  /*0fe0*/  ISETP.NE.AND P1, PT, R0, 0x3, PT ;  /* 0x000000030000780c */ /* 0x010fda0003f25270 */
[----:B------:R-:W-:Y:S05]  /*0ff0*/  @P1 BRA `(.L_x_15) ;  /* 0x0000000000341947 */ /* 0x000fea0003800000 */
[----:B--23--:R-:W-:Y:S01]  /*1000*/  UMOV UR4, 0x400 ;  /* 0x0000040000047882 */ /* 0x00cfe20000000000 */
[----:B------:R-:W-:Y:S01]  /*1010*/  UMOV UR6, 0x20 ;  /* 0x0000002000067882 */ /* 0x000fe20000000000 */
[----:B------:R-:W-:Y:S02]  /*1020*/  ULEA UR4, UR50, UR4, 0x18 ;  /* 0x0000000432047291 */ /* 0x000fe4000f8ec0ff */
[----:B------:R-:W-:-:S04]  /*1030*/  UIADD3 UR6, UPT, UPT, -UR6, 0x100000, URZ ;  /* 0x0010000006067890 */ /* 0x000fc8000fffe1ff */
[----:B------:R-:W-:Y:S02]  /*1040*/  USHF.L.U32 UR7, UR6, 0xb, URZ ;  /* 0x0000000b06077899 */ /* 0x000fe400080006ff */
[----:B------:R-:W-:Y:S01]  /*1050*/  USHF.L.U32 UR6, UR6, 0x1, URZ ;  /* 0x0000000106067899 */ /* 0x000fe200080006ff */
[----:B------:R-:W-:Y:S01]  /*1060*/  ELECT P1, URZ, PT ;  /* 0x0000000000ff782f */ /* 0x000fe20003820000 */
[----:B------:R-:W2:Y:S10]  /*1070*/  FENCE.VIEW.ASYNC.S ;  /* 0x00000000000073c6 */ /* 0x000eb40000000000 */
[----:B--2---:R4:W2:Y:S01]  /*1080*/  SYNCS.EXCH.64 URZ, [UR4+0x290], UR6 ;  /* 0x0002900604ff75b2 */ /* 0x0048a20008000100 */
[----:B------:R4:W3:Y:S01]  /*1090*/  SYNCS.EXCH.64 URZ, [UR4+0x2a0], UR6 ;  /* 0x0002a00604ff75b2 */ /* 0x0008e20008000100 */
[----:B------:R4:W1:Y:S01]  /*10a0*/  SYNCS.EXCH.64 URZ, [UR4+0x298], UR6 ;  /* 0x0002980604ff75b2 */ /* 0x0008620008000100 */
[----:B------:R4:W1:Y:S02]  /*10b0*/  SYNCS.EXCH.64 URZ, [UR4+0x2a8], UR6 ;  /* 0x0002a80604ff75b2 */ /* 0x0008640008000100 */
[----:B----4-:R-:W-:Y:S01]  /*10c0*/  NOP ;  /* 0x0000000000007918 */ /* 0x010fe20000000000 */
.L_x_15:
[----:B------:R-:W-:Y:S01]  /*10d0*/  VOTEU.ALL UP0, P0 ;  /* 0x0000000000ff7886 */ /* 0x000fe20000000000 */
[----:B--23--:R-:W-:Y:S01]  /*10e0*/  UMOV UR4, 0x20 ;  /* 0x0000002000047882 */ /* 0x00cfe20000000000 */
[----:B------:R-:W2:Y:S01]  /*10f0*/  LDCU UR37, c[0x0][0x36c] ;  /* 0x00006d80ff2577ac */ /* 0x000ea20008000800 */
[----:B------:R-:W-:Y:S01]  /*1100*/  NOP ;  /* 0x0000000000007918 */ /* 0x000fe20000000000 */
[----:B------:R-:W-:Y:S01]  /*1110*/  LOP3.LUT R0, R177, 0x1f, RZ, 0xc0, !PT ;  /* 0x0000001fb1007812 */ /* 0x000fe200078ec0ff */
[----:B------:R-:W-:Y:S01]  /*1120*/  @!UP0 UMOV UR6, 0x400 ;  /* 0x0000040000068882 */ /* 0x000fe20000000000 */
[----:B------:R-:W-:-:S04]  /*1130*/  @!UP0 UIADD3 UR4, UPT, UPT, -UR4, 0x100000, URZ ;  /* 0x0010000004048890 */ /* 0x000fc8000fffe1ff */
[----:B------:R-:W-:Y:S02]  /*1140*/  @!UP0 USHF.L.U32 UR5, UR4, 0xb, URZ ;  /* 0x0000000b04058899 */ /* 0x000fe400080006ff */
[----:B------:R-:W-:Y:S02]  /*1150*/  @!UP0 USHF.L.U32 UR4, UR4, 0x1, URZ ;  /* 0x0000000104048899 */ /* 0x000fe400080006ff */
[----:B------:R-:W-:Y:S01]  /*1160*/  @!UP0 ULEA UR6, UR50, UR6, 0x18 ;  /* 0x0000000632068291 */ /* 0x000fe2000f8ec0ff */
[----:B------:R-:W-:Y:S01]  /*1170*/  VOTEU.ALL UP0, P0 ;  /* 0x0000000000ff7886 */ /* 0x000fe20000000000 */
[----:B------:R-:W-:Y:S02]  /*1180*/  UISETP.NE.AND UP6, UPT, UR21, URZ, UPT ;  /* 0x000000ff1500728c */ /* 0x000fe4000bfc5270 */
[----:B--2---:R-:W-:Y:S01]  /*1190*/  UISETP.EQ.U32.AND UP1, UPT, UR37, 0x1, UPT ;  /* 0x000000012500788c */ /* 0x004fe2000bf22070 */
[----:B------:R-:W2:Y:S07]  /*11a0*/  FENCE.VIEW.ASYNC.S ;  /* 0x00000000000073c6 */ /* 0x000eae0000000000 */
[----:B--2---:R2:W3:Y:S01]  /*11b0*/  @!UP0 SYNCS.EXCH.64 URZ, [UR6+0x2b0], UR4 ;  /* 0x0002b00406ff85b2 */ /* 0x0044e20008000100 */
[----:B------:R-:W-:Y:S05]  /*11c0*/  BRA.U !UP1, `(.L_x_16) ;  /* 0x0000000109087547 */ /* 0x000fea000b800000 */
[----:B-1-3--:R-:W-:Y:S01]  /*11d0*/  UCGABAR_ARV ;  /* 0x00000000000079c7 */ /* 0x00afe20008000000 */
[----:B------:R-:W-:Y:S05]  /*11e0*/  BRA `(.L_x_17) ;  /* 0x0000000000047947 */ /* 0x000fea0003800000 */
.L_x_16:
[----:B-1-3--:R-:W-:Y:S01]  /*11f0*/  NOP ;  /* 0x0000000000007918 */ /* 0x00afe20000000000 */
.L_x_17:
[----:B------:R-:W1:Y:S01]  /*1200*/  S2UR UR31, SR_CTAID.X ;  /* 0x00000000001f79c3 */ /* 0x000e620000002500 */
[----:B------:R-:W-:-:S05]  /*1210*/  CS2R.32 R3, SR_CgaSize ;  /* 0x0000000000037805 */ /* 0x000fca0000008a00 */
[----:B------:R-:W-:-:S05]  /*1220*/  IMAD R3, R3, -0xa0, RZ ;  /* 0xffffff6003037824 */ /* 0x000fca00078e02ff */
[----:B--2---:R-:W-:-:S14]  /*1230*/  R2UR UR5, R3 ;  /* 0x00000000030572ca */ /* 0x004fdc00000e0000 */
[----:B------:R-:W2:Y:S01]  /*1240*/  LDCU UR5, c[0x0][UR5+0x2b0] ;  /* 0x00005600050577ac */ /* 0x000ea20008000800 */
[----:B------:R-:W-:-:S05]  /*1250*/  CS2R.32 R3, SR_CgaSize ;  /* 0x0000000000037805 */ /* 0x000fca0000008a00 */
[----:B------:R-:W-:-:S05]  /*1260*/  IMAD R3, R3, -0xa0, RZ ;  /* 0xffffff6003037824 */ /* 0x000fca00078e02ff */
[----:B------:R-:W-:-:S14]  /*1270*/  R2UR UR4, R3 ;  /* 0x00000000030472ca */ /* 0x000fdc00000e0000 */
[----:B------:R-:W3:Y:S01]  /*1280*/  LDCU UR4, c[0x0][UR4+0x2b4] ;  /* 0x00005680040477ac */ /* 0x000ee20008000800 */
[----:B------:R-:W4:Y:S01]  /*1290*/  S2UR UR20, SR_CTAID.Y ;  /* 0x00000000001479c3 */ /* 0x000f220000002600 */
[----:B------:R-:W-:-:S05]  /*12a0*/  CS2R.32 R3, SR_CgaSize ;  /* 0x0000000000037805 */ /* 0x000fca0000008a00 */
[----:B------:R-:W-:-:S05]  /*12b0*/  IMAD R3, R3, -0xa0, RZ ;  /* 0xffffff6003037824 */ /* 0x000fca00078e02ff */
[----:B------:R-:W-:-:S14]  /*12c0*/  R2UR UR59, R3 ;  /* 0x00000000033b72ca */ /* 0x000fdc00000e0000 */
[----:B------:R-:W3:Y:S01]  /*12d0*/  LDCU UR59, c[0x0][UR59+0x2a0] ;  /* 0x000054003b3b77ac */ /* 0x000ee20008000800 */
[----:B------:R-:W-:-:S05]  /*12e0*/  CS2R.32 R3, SR_CgaSize ;  /* 0x0000000000037805 */ /* 0x000fca0000008a00 */
[----:B------:R-:W-:-:S05]  /*12f0*/  IMAD R3, R3, -0xa0, RZ ;  /* 0xffffff6003037824 */ /* 0x000fca00078e02ff */
[----:B------:R-:W-:-:S14]  /*1300*/  R2UR UR60, R3 ;  /* 0x00000000033c72ca */ /* 0x000fdc00000e0000 */
[----:B------:R-:W3:Y:S01]  /*1310*/  LDCU UR60, c[0x0][UR60+0x2a4] ;  /* 0x000054803c3c77ac */ /* 0x000ee20008000800 */
[----:B------:R-:W-:Y:S02]  /*1320*/  ULOP3.LUT UR7, UR50, 0x3, URZ, 0xc0, !UPT ;  /* 0x0000000332077892 */ /* 0x000fe4000f8ec0ff */
[----:B------:R-:W-:Y:S02]  /*1330*/  USHF.R.U32.HI UR12, URZ, 0x1, UR50 ;  /* 0x00000001ff0c7899 */ /* 0x000fe40008011632 */
[----:B------:R-:W-:Y:S02]  /*1340*/  UISETP.GT.U32.AND UP1, UPT, UR7, 0xffff, UPT ;  /* 0x0000ffff0700788c */ /* 0x000fe4000bf24070 */
[----:B------:R-:W-:Y:S01]  /*1350*/  USHF.R.U32.HI UR11, URZ, 0x2, UR50 ;  /* 0x00000002ff0b7899 */ /* 0x000fe20008011632 */
[----:B-1----:R-:W-:Y:S01]  /*1360*/  I2FP.F32.U32 R3, UR31 ;  /* 0x0000001f00037c45 */ /* 0x002fe20008201000 */
[----:B------:R-:W-:Y:S01]  /*1370*/  USHF.L.U32 UR27, UR50, 0x9, URZ ;  /* 0x00000009321b7899 */ /* 0x000fe200080006ff */
[----:B------:R-:W1:Y:S03]  /*1380*/  LDCU UR26, c[0x0][0xb24] ;  /* 0x00016480ff1a77ac */ /* 0x000e660008000800 */
[----:B--2---:R-:W-:Y:S01]  /*1390*/  FMUL R3, R3, UR5 ;  /* 0x0000000503037c20 */ /* 0x004fe20008400000 */
[----:B------:R-:W2:Y:S01]  /*13a0*/  LDCU UR42, c[0x0][0xb24] ;  /* 0x00016480ff2a77ac */ /* 0x000ea20008000800 */
[----:B----4-:R-:W-:-:S04]  /*13b0*/  I2FP.F32.U32 R2, UR20 ;  /* 0x0000001400027c45 */ /* 0x010fc80008201000 */
[----:B------:R-:W4:Y:S01]  /*13c0*/  F2I.U32.TRUNC.NTZ R3, R3 ;  /* 0x0000000300037305 */ /* 0x000f22000020f000 */
[----:B------:R-:W1:Y:S01]  /*13d0*/  LDCU UR35, c[0x0][0xb30] ;  /* 0x00016600ff2377ac */ /* 0x000e620008000800 */
[----:B---3--:R-:W-:Y:S01]  /*13e0*/  FMUL R2, R2, UR4 ;  /* 0x0000000402027c20 */ /* 0x008fe20008400000 */
[----:B------:R-:W-:Y:S01]  /*13f0*/  ULOP3.LUT UR4, UR50, 0x4, URZ, 0xc0, !UPT ;  /* 0x0000000432047892 */ /* 0x000fe2000f8ec0ff */
[----:B------:R-:W-:-:S04]  /*1400*/  UMOV UR13, 0x11 ;  /* 0x00000011000d7882 */ /* 0x000fc80000000000 */
[----:B------:R-:W3:Y:S01]  /*1410*/  F2I.U32.TRUNC.NTZ R2, R2 ;  /* 0x0000000200027305 */ /* 0x000ee2000020f000 */
[----:B------:R-:W-:Y:S01]  /*1420*/  ULOP3.LUT UR4, UR4, 0x1, UR50, 0xf8, !UPT ;  /* 0x0000000104047892 */ /* 0x000fe2000f8ef832 */
[----:B------:R-:W-:Y:S01]  /*1430*/  UMOV UR14, 0x5 ;  /* 0x00000005000e7882 */ /* 0x000fe20000000000 */
[----:B------:R-:W-:Y:S02]  /*1440*/  USEL UR25, UR7, 0xffff, !UP1 ;  /* 0x0000ffff07197887 */ /* 0x000fe4000c800000 */
[----:B------:R-:W-:Y:S01]  /*1450*/  UISETP.GT.U32.AND UP0, UPT, UR4, 0xffff, UPT ;  /* 0x0000ffff0400788c */ /* 0x000fe2000bf04070 */
[----:B----4-:R-:W-:Y:S02]  /*1460*/  R2UR UR5, R3 ;  /* 0x00000000030572ca */ /* 0x010fe400000e0000 */
[----:B------:R-:W-:Y:S01]  /*1470*/  PRMT R3, RZ, 0x7610, R3 ;  /* 0x00007610ff037816 */ /* 0x000fe20000000003 */
[----:B------:R-:W-:Y:S01]  /*1480*/  USEL UR24, UR4, 0xffff, !UP0 ;  /* 0x0000ffff04187887 */ /* 0x000fe2000c000000 */
[----:B---3--:R-:W-:-:S02]  /*1490*/  R2UR UR6, R2 ;  /* 0x00000000020672ca */ /* 0x008fc400000e0000 */
[----:B------:R-:W-:-:S07]  /*14a0*/  PRMT R2, RZ, 0x7610, R2 ;  /* 0x00007610ff027816 */ /* 0x000fce0000000002 */
[----:B------:R-:W-:-:S04]  /*14b0*/  UIADD3 UR5, UPT, UPT, -UR5, URZ, URZ ;  /* 0x000000ff05057290 */ /* 0x000fc8000fffe1ff */
[----:B------:R-:W-:Y:S02]  /*14c0*/  UIMAD UR59, UR59, UR5, UR31 ;  /* 0x000000053b3b72a4 */ /* 0x000fe4000f8e021f */
[----:B------:R-:W-:-:S04]  /*14d0*/  UIADD3 UR4, UPT, UPT, -UR6, URZ, URZ ;  /* 0x000000ff06047290 */ /* 0x000fc8000fffe1ff */
[----:B------:R-:W-:Y:S01]  /*14e0*/  UIMAD UR60, UR60, UR4, UR20 ;  /* 0x000000043c3c72a4 */ /* 0x000fe2000f8e0214 */
[----:B-12---:R-:W-:Y:S11]  /*14f0*/  BRA.U UP6, `(.L_x_18) ;  /* 0x0000000106647547 */ /* 0x006ff6000b800000 */
[----:B------:R-:W-:Y:S02]  /*1500*/  UISETP.NE.AND UP0, UPT, UR60, URZ, UPT ;  /* 0x000000ff3c00728c */ /* 0x000fe4000bf05270 */
[----:B------:R-:W-:Y:S02]  /*1510*/  UISETP.NE.AND UP2, UPT, UR60, 0x1, UPT ;  /* 0x000000013c00788c */ /* 0x000fe4000bf45270 */
[----:B------:R-:W-:Y:S02]  /*1520*/  ULOP3.LUT UR4, UR59, 0x2, URZ, 0x3c, !UPT ;  /* 0x000000023b047892 */ /* 0x000fe4000f8e3cff */
[----:B------:R-:W-:Y:S02]  /*1530*/  UISETP.GT.U32.AND UP4, UPT, UR59, 0x1, UP0 ;  /* 0x000000013b00788c */ /* 0x000fe40008784070 */
[----:B------:R-:W-:Y:S02]  /*1540*/  UISETP.GT.U32.AND UP3, UPT, UR59, 0x1, UP2 ;  /* 0x000000013b00788c */ /* 0x000fe40009764070 */
[----:B------:R-:W-:-:S02]  /*1550*/  UISETP.GT.U32.AND UP1, UPT, UR4, 0x1, UP0 ;  /* 0x000000010400788c */ /* 0x000fc40008724070 */
[----:B------:R-:W-:Y:S02]  /*1560*/  UISETP.GT.U32.AND UP0, UPT, UR4, 0x1, UP2 ;  /* 0x000000010400788c */ /* 0x000fe40009704070 */
[----:B------:R-:W-:Y:S02]  /*1570*/  USEL UR6, URZ, 0x1, UP4 ;  /* 0x00000001ff067887 */ /* 0x000fe4000a000000 */
[----:B------:R-:W-:Y:S02]  /*1580*/  USEL UR5, URZ, 0x10, UP3 ;  /* 0x00000010ff057887 */ /* 0x000fe40009800000 */
[----:B------:R-:W-:Y:S02]  /*1590*/  USEL UR4, URZ, 0x2, UP4 ;  /* 0x00000002ff047887 */ /* 0x000fe4000a000000 */
[----:B------:R-:W-:Y:S02]  /*15a0*/  USEL UR9, URZ, 0x20, UP3 ;  /* 0x00000020ff097887 */ /* 0x000fe40009800000 */
[----:B------:R-:W-:-:S02]  /*15b0*/  USEL UR8, URZ, 0x4, UP1 ;  /* 0x00000004ff087887 */ /* 0x000fc40008800000 */
[----:B------:R-:W-:Y:S02]  /*15c0*/  UIADD3 UR4, UPT, UPT, UR4, UR5, UR6 ;  /* 0x0000000504047290 */ /* 0x000fe4000fffe006 */
[----:B------:R-:W-:Y:S02]  /*15d0*/  USEL UR6, URZ, 0x8, UP1 ;  /* 0x00000008ff067887 */ /* 0x000fe40008800000 */
[----:B------:R-:W-:Y:S02]  /*15e0*/  ULOP3.LUT UR10, UR59, 0xfffffffe, URZ, 0xc0, !UPT ;  /* 0xfffffffe3b0a7892 */ /* 0x000fe4000f8ec0ff */
[----:B------:R-:W-:Y:S02]  /*15f0*/  USEL UR7, URZ, 0x40, UP0 ;  /* 0x00000040ff077887 */ /* 0x000fe40008000000 */
[----:B------:R-:W-:Y:S02]  /*1600*/  UIADD3 UR5, UPT, UPT, UR8, UR9, UR4 ;  /* 0x0000000908057290 */ /* 0x000fe4000fffe004 */
[----:B------:R-:W-:-:S02]  /*1610*/  ULEA UR4, UR60, UR10, 0x2 ;  /* 0x0000000a3c047291 */ /* 0x000fc4000f8e10ff */
[----:B------:R-:W-:Y:S02]  /*1620*/  USEL UR8, URZ, 0x80, UP0 ;  /* 0x00000080ff087887 */ /* 0x000fe40008000000 */
[----:B------:R-:W-:-:S03]  /*1630*/  UIADD3 UR5, UPT, UPT, UR6, UR7, UR5 ;  /* 0x0000000706057290 */ /* 0x000fc6000fffe005 */
[----:B------:R-:W-:Y:S01]  /*1640*/  UMOV UR6, 0x3 ;  /* 0x0000000300067882 */ /* 0x000fe20000000000 */
[----:B------:R-:W-:Y:S02]  /*1650*/  UIADD3 UR5, UPT, UPT, UR5, UR8, URZ ;  /* 0x0000000805057290 */ /* 0x000fe4000fffe0ff */
[----:B------:R-:W-:-:S04]  /*1660*/  USHF.L.U32 UR4, UR6, UR4, URZ ;  /* 0x0000000406047299 */ /* 0x000fc800080006ff */
[----:B------:R-:W-:Y:S02]  /*1670*/  MOV R3, UR5 ;  /* 0x0000000500037c02 */ /* 0x000fe40008000f00 */
[----:B------:R-:W-:-:S07]  /*1680*/  MOV R2, UR4 ;  /* 0x0000000400027c02 */ /* 0x000fce0008000f00 */
.L_x_18:
[----:B------:R-:W1:Y:S01]  /*1690*/  S2UR UR36, SR_CTAID.Z ;  /* 0x00000000002479c3 */ /* 0x000e620000002700 */
[----:B------:R-:W-:Y:S02]  /*16a0*/  UISETP.GE.AND UP0, UPT, UR26, 0x1, UPT ;  /* 0x000000011a00788c */ /* 0x000fe4000bf06270 */
[----:B------:R-:W-:Y:S02]  /*16b0*/  ULOP3.LUT UR25, UR25, 0xffff, URZ, 0xc0, !UPT ;  /* 0x0000ffff19197892 */ /* 0x000fe4000f8ec0ff */
[----:B------:R-:W-:Y:S02]  /*16c0*/  ULOP3.LUT UR24, UR24, 0xffff, URZ, 0xc0, !UPT ;  /* 0x0000ffff18187892 */ /* 0x000fe4000f8ec0ff */
[----:B------:R-:W-:Y:S02]  /*16d0*/  ULOP3.LUT UR30, UR27, 0x800, URZ, 0xc0, !UPT ;  /* 0x000008001b1e7892 */ /* 0x000fe4000f8ec0ff */
[----:B------:R-:W-:Y:S02]  /*16e0*/  UISETP.NE.AND UP3, UPT, UR21, 0x2, UPT ;  /* 0x000000021500788c */ /* 0x000fe4000bf65270 */
[----:B------:R-:W-:-:S02]  /*16f0*/  ULOP3.LUT UR33, UR12, 0x1, URZ, 0xc0, !UPT ;  /* 0x000000010c217892 */ /* 0x000fc4000f8ec0ff */
[----:B------:R-:W-:Y:S02]  /*1700*/  ULOP3.LUT UR32, UR11, 0x1, URZ, 0xc0, !UPT ;  /* 0x000000010b207892 */ /* 0x000fe4000f8ec0ff */
[----:B------:R-:W-:Y:S02]  /*1710*/  ULOP3.LUT UR27, UR27, 0x400, URZ, 0xc0, !UPT ;  /* 0x000004001b1b7892 */ /* 0x000fe4000f8ec0ff */
[----:B------:R-:W-:Y:S02]  /*1720*/  USHF.L.U32 UR25, UR13, UR25, URZ ;  /* 0x000000190d197299 */ /* 0x000fe400080006ff */
[----:B------:R-:W-:Y:S01]  /*1730*/  USHF.L.U32 UR24, UR14, UR24, URZ ;  /* 0x000000180e187299 */ /* 0x000fe200080006ff */
[----:B------:R-:W-:Y:S01]  /*1740*/  UMOV UR16, UR31 ;  /* 0x0000001f00107c82 */ /* 0x000fe20008000000 */
[----:B------:R-:W-:Y:S10]  /*1750*/  BRA.U !UP0, `(.L_x_19) ;  /* 0x0000000108d47547 */ /* 0x000ff4000b800000 */
[----:B------:R-:W2:Y:S01]  /*1760*/  LDCU.128 UR12, c[0x0][0xb10] ;  /* 0x00016200ff0c77ac */ /* 0x000ea20008000c00 */
[----:B------:R-:W3:Y:S01]  /*1770*/  LDCU UR6, c[0x0][0x370] ;  /* 0x00006e00ff0677ac */ /* 0x000ee20008000800 */
[----:B------:R-:W4:Y:S01]  /*1780*/  LDCU UR5, c[0x0][0x374] ;  /* 0x00006e80ff0577ac */ /* 0x000f220008000800 */
[----:B------:R-:W1:Y:S01]  /*1790*/  LDCU UR28, c[0x0][0xb0c] ;  /* 0x00016180ff1c77ac */ /* 0x000e620008000800 */
[----:B------:R-:W1:Y:S01]  /*17a0*/  LDCU UR4, c[0x0][0xb20] ;  /* 0x00016400ff0477ac */ /* 0x000e620008000800 */
[----:B------:R-:W1:Y:S01]  /*17b0*/  LDCU.64 UR8, c[0x0][0xb28] ;  /* 0x00016500ff0877ac */ /* 0x000e620008000a00 */
[----:B--2---:R-:W-:Y:S02]  /*17c0*/  UISETP.NE.AND UP0, UPT, UR14, 0x1, UPT ;  /* 0x000000010e00788c */ /* 0x004fe4000bf05270 */
[----:B----4-:R-:W-:Y:S02]  /*17d0*/  UIMAD.WIDE.U32 UR10, UR5, UR15, URZ ;  /* 0x0000000f050a72a5 */ /* 0x010fe4000f8e00ff */
[----:B---3--:R-:W-:-:S02]  /*17e0*/  UIMAD.WIDE.U32 UR18, UR6, UR12, URZ ;  /* 0x0000000c061272a5 */ /* 0x008fc4000f8e00ff */
[----:B-1----:R-:W-:Y:S02]  /*17f0*/  UISETP.NE.AND UP1, UPT, UR28, 0x1, UPT ;  /* 0x000000011c00788c */ /* 0x002fe4000bf25270 */
[----:B------:R-:W-:Y:S01]  /*1800*/  UISETP.NE.AND UP2, UPT, UR26, 0x1, UPT ;  /* 0x000000011a00788c */ /* 0x000fe2000bf45270 */
[----:B------:R-:W-:Y:S02]  /*1810*/  UMOV UR10, UR11 ;  /* 0x0000000b000a7c82 */ /* 0x000fe40008000000 */
[----:B------:R-:W-:Y:S01]  /*1820*/  UMOV UR18, UR19 ;  /* 0x0000001300127c82 */ /* 0x000fe20008000000 */
[----:B------:R-:W-:Y:S02]  /*1830*/  @UP0 USHF.R.U32.HI UR5, URZ, UR4, UR10 ;  /* 0x00000004ff050299 */ /* 0x000fe4000801160a */
[----:B------:R-:W-:Y:S02]  /*1840*/  UIMAD.WIDE.U32 UR22, UR20, UR15, URZ ;  /* 0x0000000f141672a5 */ /* 0x000fe4000f8e00ff */
[----:B------:R-:W-:-:S02]  /*1850*/  UIMAD.WIDE.U32 UR10, UR5, UR8, URZ ;  /* 0x00000008050a72a5 */ /* 0x000fc4000f8e00ff */
[----:B------:R-:W-:Y:S02]  /*1860*/  @UP1 USHF.R.U32.HI UR6, URZ, UR13, UR18 ;  /* 0x0000000dff061299 */ /* 0x000fe40008011612 */
[----:B------:R-:W-:Y:S02]  /*1870*/  UIMAD.WIDE.U32 UR16, UR31, UR12, URZ ;  /* 0x0000000c1f1072a5 */ /* 0x000fe4000f8e00ff */
[----:B------:R-:W-:Y:S01]  /*1880*/  UIMAD.WIDE.U32 UR18, UR6, UR8, URZ ;  /* 0x00000008061272a5 */ /* 0x000fe2000f8e00ff */
[----:B------:R-:W-:Y:S01]  /*1890*/  UMOV UR22, UR23 ;  /* 0x0000001700167c82 */ /* 0x000fe20008000000 */
[----:B------:R-:W-:Y:S01]  /*18a0*/  UMOV UR10, UR11 ;  /* 0x0000000b000a7c82 */ /* 0x000fe20008000000 */
[----:B------:R-:W-:Y:S02]  /*18b0*/  USHF.R.U32.HI UR22, URZ, UR4, UR22 ;  /* 0x00000004ff167299 */ /* 0x000fe40008011616 */
[----:B------:R-:W-:Y:S02]  /*18c0*/  @UP2 USHF.R.U32.HI UR5, URZ, UR9, UR10 ;  /* 0x00000009ff052299 */ /* 0x000fe4000801160a */
[----:B------:R-:W-:Y:S01]  /*18d0*/  UMOV UR7, UR19 ;  /* 0x0000001300077c82 */ /* 0x000fe20008000000 */
[----:B------:R-:W-:Y:S01]  /*18e0*/  UMOV UR16, UR17 ;  /* 0x0000001100107c82 */ /* 0x000fe20008000000 */
[----:B------:R-:W-:-:S02]  /*18f0*/  @UP2 USHF.R.U32.HI UR6, URZ, UR9, UR7 ;  /* 0x00000009ff062299 */ /* 0x000fc40008011607 */
[----:B------:R-:W-:Y:S02]  /*1900*/  USHF.R.U32.HI UR16, URZ, UR13, UR16 ;  /* 0x0000000dff107299 */ /* 0x000fe40008011610 */
[----:B------:R-:W-:Y:S02]  /*1910*/  USEL UR4, UR20, UR22, !UP0 ;  /* 0x0000001614047287 */ /* 0x000fe4000c000000 */
[----:B------:R-:W-:Y:S02]  /*1920*/  UIMAD UR7, UR5, UR26, URZ ;  /* 0x0000001a050772a4 */ /* 0x000fe4000f8e02ff */
[----:B------:R-:W-:Y:S02]  /*1930*/  USEL UR5, UR31, UR16, !UP1 ;  /* 0x000000101f057287 */ /* 0x000fe4000c800000 */
[----:B------:R-:W-:Y:S02]  /*1940*/  UIMAD UR12, UR6, UR26, URZ ;  /* 0x0000001a060c72a4 */ /* 0x000fe4000f8e02ff */
[----:B------:R-:W-:-:S02]  /*1950*/  UISETP.GE.AND UP0, UPT, UR4, UR7, UPT ;  /* 0x000000070400728c */ /* 0x000fc4000bf06270 */
[----:B------:R-:W-:Y:S02]  /*1960*/  UIMAD.WIDE.U32 UR10, UR4, UR8, URZ ;  /* 0x00000008040a72a5 */ /* 0x000fe4000f8e00ff */
[----:B------:R-:W-:Y:S02]  /*1970*/  UISETP.GE.OR UP0, UPT, UR5, UR12, UP0 ;  /* 0x0000000c0500728c */ /* 0x000fe40008706670 */
[----:B------:R-:W-:Y:S02]  /*1980*/  UIMAD.WIDE.U32 UR12, UR5, UR8, URZ ;  /* 0x00000008050c72a5 */ /* 0x000fe4000f8e00ff */
[----:B------:R-:W-:Y:S01]  /*1990*/  UIADD3 UR10, UPT, UPT, -UR4, URZ, URZ ;  /* 0x000000ff040a7290 */ /* 0x000fe2000fffe1ff */
[----:B------:R-:W-:Y:S01]  /*19a0*/  UMOV UR8, UR11 ;  /* 0x0000000b00087c82 */ /* 0x000fe20008000000 */
[----:B------:R-:W-:Y:S02]  /*19b0*/  UIADD3 UR16, UPT, UPT, -UR5, URZ, URZ ;  /* 0x000000ff05107290 */ /* 0x000fe4000fffe1ff */
[----:B------:R-:W-:-:S03]  /*19c0*/  USHF.R.U32.HI UR8, URZ, UR9, UR8 ;  /* 0x00000009ff087299 */ /* 0x000fc60008011608 */
[----:B------:R-:W-:Y:S01]  /*19d0*/  @!UP0 UMOV UR7, UR13 ;  /* 0x0000000d00078c82 */ /* 0x000fe20008000000 */
[----:B------:R-:W-:Y:S02]  /*19e0*/  UIMAD UR20, UR14, UR10, UR20 ;  /* 0x0000000a0e1472a4 */ /* 0x000fe4000f8e0214 */
[----:B------:R-:W-:Y:S02]  /*19f0*/  USEL UR8, UR4, UR8, !UP2 ;  /* 0x0000000804087287 */ /* 0x000fe4000d000000 */
[----:B------:R-:W-:Y:S02]  /*1a00*/  @!UP0 USHF.R.U32.HI UR7, URZ, UR9, UR7 ;  /* 0x00000009ff078299 */ /* 0x000fe40008011607 */
[----:B------:R-:W-:Y:S02]  /*1a10*/  UIADD3 UR9, UPT, UPT, -UR8, URZ, URZ ;  /* 0x000000ff08097290 */ /* 0x000fe4000fffe1ff */
[----:B------:R-:W-:Y:S02]  /*1a20*/  @!UP0 USEL UR7, UR5, UR7, !UP2 ;  /* 0x0000000705078287 */ /* 0x000fe4000d000000 */
[----:B------:R-:W-:-:S02]  /*1a30*/  UIMAD UR9, UR26, UR9, UR4 ;  /* 0x000000091a0972a4 */ /* 0x000fc4000f8e0204 */
[----:B------:R-:W-:Y:S02]  /*1a40*/  @!UP0 UIADD3 UR8, UPT, UPT, UR8, -UR7, URZ ;  /* 0x8000000708088290 */ /* 0x000fe4000fffe0ff */
[----:B------:R-:W-:Y:S02]  /*1a50*/  @!UP0 UIMAD UR6, UR9, UR6, UR7 ;  /* 0x00000006090682a4 */ /* 0x000fe4000f8e0207 */
[----:B------:R-:W-:Y:S02]  /*1a60*/  @!UP0 UIMAD UR4, UR8, UR26, UR5 ;  /* 0x0000001a080482a4 */ /* 0x000fe4000f8e0205 */
[----:B------:R-:W-:Y:S02]  /*1a70*/  UIMAD UR16, UR28, UR16, UR31 ;  /* 0x000000101c1072a4 */ /* 0x000fe4000f8e021f */
[----:B------:R-:W-:Y:S01]  /*1a80*/  UIMAD UR20, UR4, UR14, UR20 ;  /* 0x0000000e041472a4 */ /* 0x000fe2000f8e0214 */
[----:B------:R-:W-:Y:S02]  /*1a90*/  @!UP0 UMOV UR5, UR6 ;  /* 0x0000000600058c82 */ /* 0x000fe40008000000 */
[----:B------:R-:W-:-:S12]  /*1aa0*/  UIMAD UR16, UR5, UR28, UR16 ;  /* 0x0000001c051072a4 */ /* 0x000fd8000f8e0210 */
.L_x_19:
[----:B------:R-:W-:-:S09]  /*1ab0*/  UISETP.NE.AND UP0, UPT, UR35, 0x1, UPT ;  /* 0x000000012300788c */ /* 0x000fd2000bf05270 */
[----:B------:R-:W-:Y:S05]  /*1ac0*/  BRA.U UP0, `(.L_x_20) ;  /* 0x0000000100447547 */ /* 0x000fea000b800000 */
[----:B------:R-:W2:Y:S01]  /*1ad0*/  LDCU.128 UR8, c[0x0][0xb10] ;  /* 0x00016200ff0877ac */ /* 0x000ea20008000c00 */
[----:B------:R-:W3:Y:S01]  /*1ae0*/  LDCU UR12, c[0x0][0xb0c] ;  /* 0x00016180ff0c77ac */ /* 0x000ee20008000800 */
[----:B------:R-:W4:Y:S01]  /*1af0*/  LDCU UR13, c[0x0][0xb20] ;  /* 0x00016400ff0d77ac */ /* 0x000f220008000800 */
[----:B--2---:R-:W-:Y:S02]  /*1b00*/  UIMAD.WIDE.U32 UR6, UR16, UR8, URZ ;  /* 0x00000008100672a5 */ /* 0x004fe4000f8e00ff */
[----:B------:R-:W-:Y:S02]  /*1b10*/  UIMAD.WIDE.U32 UR4, UR20, UR11, URZ ;  /* 0x0000000b140472a5 */ /* 0x000fe4000f8e00ff */
[----:B---3--:R-:W-:Y:S02]  /*1b20*/  UISETP.NE.AND UP1, UPT, UR12, 0x1, UPT ;  /* 0x000000010c00788c */ /* 0x008fe4000bf25270 */
[----:B------:R-:W-:Y:S01]  /*1b30*/  UISETP.NE.AND UP0, UPT, UR10, 0x1, UPT ;  /* 0x000000010a00788c */ /* 0x000fe2000bf05270 */
[----:B------:R-:W-:-:S02]  /*1b40*/  UMOV UR6, UR7 ;  /* 0x0000000700067c82 */ /* 0x000fc40008000000 */
[----:B------:R-:W-:Y:S01]  /*1b50*/  UMOV UR4, UR5 ;  /* 0x0000000500047c82 */ /* 0x000fe20008000000 */
[----:B------:R-:W-:Y:S02]  /*1b60*/  USHF.R.U32.HI UR6, URZ, UR9, UR6 ;  /* 0x00000009ff067299 */ /* 0x000fe40008011606 */
[----:B----4-:R-:W-:Y:S02]  /*1b70*/  USHF.R.U32.HI UR4, URZ, UR13, UR4 ;  /* 0x0000000dff047299 */ /* 0x010fe40008011604 */
[----:B------:R-:W-:Y:S02]  /*1b80*/  USEL UR5, UR16, UR6, !UP1 ;  /* 0x0000000610057287 */ /* 0x000fe4000c800000 */
[----:B------:R-:W-:-:S04]  /*1b90*/  USEL UR4, UR20, UR4, !UP0 ;  /* 0x0000000414047287 */ /* 0x000fc8000c000000 */
[----:B------:R-:W-:Y:S02]  /*1ba0*/  UIADD3 UR6, UPT, UPT, -UR4, UR5, URZ ;  /* 0x0000000504067290 */ /* 0x000fe4000fffe1ff */
[----:B------:R-:W-:Y:S02]  /*1bb0*/  UIADD3 UR4, UPT, UPT, UR4, -UR5, URZ ;  /* 0x8000000504047290 */ /* 0x000fe4000fffe0ff */
[----:B------:R-:W-:Y:S02]  /*1bc0*/  UIMAD UR20, UR6, UR10, UR20 ;  /* 0x0000000a061472a4 */ /* 0x000fe4000f8e0214 */
[----:B------:R-:W-:-:S12]  /*1bd0*/  UIMAD UR16, UR4, UR12, UR16 ;  /* 0x0000000c041072a4 */ /* 0x000fd8000f8e0210 */
.L_x_20:
[----:B------:R-:W-:-:S09]  /*1be0*/  UISETP.EQ.U32.AND UP0, UPT, UR37, 0x1, UPT ;  /* 0x000000012500788c */ /* 0x000fd2000bf02070 */
[----:B------:R-:W-:Y:S05]  /*1bf0*/  BRA.U !UP0, `(.L_x_21) ;  /* 0x00000001080c7547 */ /* 0x000fea000b800000 */
[----:B------:R-:W-:Y:S01]  /*1c00*/  UCGABAR_WAIT ;  /* 0x0000000000007dc7 */ /* 0x000fe20008000000 */
[----:B------:R-:W-:Y:S01]  /*1c10*/  CCTL.IVALL ;  /* 0x00000000ff00798f */ /* 0x000fe20002000000 */
[----:B------:R-:W-:Y:S05]  /*1c20*/  BRA `(.L_x_22) ;  /* 0x0000000000047947 */ /* 0x000fea0003800000 */
.L_x_21:
[----:B------:R-:W-:Y:S06]  /*1c30*/  BAR.SYNC.DEFER_BLOCKING 0x0 ;  /* 0x0000000000007b1d */ /* 0x000fec0000010000 */
.L_x_22:
[----:B------:R-:W-:Y:S05]  /*1c40*/  BRA.U UP3, `(.L_x_23) ;  /* 0x0000002103d47547 */ /* 0x000fea000b800000 */
[----:B------:R-:W2:Y:S01]  /*1c50*/  LDCU UR6, c[0x0][0x38c] ;  /* 0x00007180ff0677ac */ /* 0x000ea20008000800 */
[----:B------:R-:W-:Y:S01]  /*1c60*/  PLOP3.LUT P1, PT, PT, PT, UP5, 0x80, 0x8 ;  /* 0x000000000008781c */ /* 0x000fe20003f2f058 */
[----:B------:R-:W-:Y:S01]  /*1c70*/  IMAD.MOV.U32 R12, RZ, RZ, 0x1 ;  /* 0x00000001ff0c7424 */ /* 0x000fe200078e00ff */
[----:B------:R-:W-:Y:S01]  /*1c80*/  ISETP.NE.AND P2, PT, R0, RZ, P3 ;  /* 0x000000ff0000720c */ /* 0x000fe20001f45270 */
[----:B------:R-:W-:Y:S01]  /*1c90*/  USHF.L.U32 UR48, UR31, 0x6, URZ ;  /* 0x000000061f307899 */ /* 0x000fe200080006ff */
[----:B------:R-:W-:Y:S01]  /*1ca0*/  PLOP3.LUT P1, PT, P1, PT, PT, 0x8, 0x80 ;  /* 0x000000000080781c */ /* 0x000fe20000f2e170 */
[----:B------:R-:W-:Y:S01]  /*1cb0*/  USHF.L.U32 UR47, UR31, 0x7, URZ ;  /* 0x000000071f2f7899 */ /* 0x000fe200080006ff */
[----:B------:R-:W-:Y:S01]  /*1cc0*/  CS2R R10, SRZ ;  /* 0x00000000000a7805 */ /* 0x000fe2000001ff00 */
[----:B------:R-:W-:Y:S01]  /*1cd0*/  UMOV UR13, 0x400 ;  /* 0x00000400000d7882 */ /* 0x000fe20000000000 */
[----:B------:R-:W-:Y:S01]  /*1ce0*/  UISETP.NE.AND UP1, UPT, UR21, URZ, UPT ;  /* 0x000000ff1500728c */ /* 0x000fe2000bf25270 */
[----:B------:R-:W-:Y:S01]  /*1cf0*/  IMAD.MOV.U32 R9, RZ, RZ, RZ ;  /* 0x000000ffff097224 */ /* 0x000fe200078e00ff */
[----:B------:R-:W-:Y:S01]  /*1d00*/  ULEA UR13, UR50, UR13, 0x18 ;  /* 0x0000000d320d7291 */ /* 0x000fe2000f8ec0ff */
[----:B------:R-:W-:Y:S01]  /*1d10*/  IMAD.MOV.U32 R8, RZ, RZ, 0x1 ;  /* 0x00000001ff087424 */ /* 0x000fe200078e00ff */
[----:B------:R-:W-:-:S02]  /*1d20*/  ULOP3.LUT UR48, UR48, 0x40, URZ, 0xc0, !UPT ;  /* 0x0000004030307892 */ /* 0x000fc4000f8ec0ff */
[----:B------:R-:W-:Y:S01]  /*1d30*/  ULOP3.LUT UR47, UR47, 0x80, URZ, 0xc0, !UPT ;  /* 0x000000802f2f7892 */ /* 0x000fe2000f8ec0ff */
[----:B------:R-:W3:Y:S01]  /*1d40*/  LDCU UR43, c[0x0][0x370] ;  /* 0x00006e00ff2b77ac */ /* 0x000ee20008000800 */
[----:B--2---:R-:W-:Y:S02]  /*1d50*/  UIADD3 UR5, UPT, UPT, UR6, 0x1f, URZ ;  /* 0x0000001f06057890 */ /* 0x004fe4000fffe0ff */
[----:B------:R-:W-:Y:S02]  /*1d60*/  UIADD3 UR51, UPT, UPT, UR6, 0x3e, URZ ;  /* 0x0000003e06337890 */ /* 0x000fe4000fffe0ff */
[----:B------:R-:W-:Y:S02]  /*1d70*/  USHF.R.S32.HI UR4, URZ, 0x1f, UR5 ;  /* 0x0000001fff047899 */ /* 0x000fe40008011405 */
[----:B------:R-:W-:Y:S02]  /*1d80*/  USEL UR21, UR38, 0x2, UP1 ;  /* 0x0000000226157887 */ /* 0x000fe40008800000 */
[----:B------:R-:W-:-:S02]  /*1d90*/  ULEA.HI UR4, UR4, UR5, URZ, 0x5 ;  /* 0x0000000504047291 */ /* 0x000fc4000f8f28ff */
[----:B------:R-:W-:Y:S02]  /*1da0*/  UIADD3 UR5, UPT, UPT, UR6, -0x1, URZ ;  /* 0xffffffff06057890 */ /* 0x000fe4000fffe0ff */
[----:B------:R-:W-:Y:S02]  /*1db0*/  USHF.R.S32.HI UR45, URZ, 0x5, UR4 ;  /* 0x00000005ff2d7899 */ /* 0x000fe40008011404 */
[----:B------:R-:W-:Y:S02]  /*1dc0*/  UISETP.GE.U32.AND UP2, UPT, UR5, -0x3f, UPT ;  /* 0xffffffc10500788c */ /* 0x000fe4000bf46070 */
[----:B------:R-:W-:Y:S01]  /*1dd0*/  UISETP.LT.U32.AND UP0, UPT, UR45, 0x20, UPT ;  /* 0x000000202d00788c */ /* 0x000fe2000bf01070 */
[----:B------:R-:W2:Y:S03]  /*1de0*/  LDCU.64 UR28, c[0x0][0x348] ;  /* 0x00006900ff1c77ac */ /* 0x000ea60008000a00 */
[----:B------:R-:W-:Y:S01]  /*1df0*/  USEL UR44, UR45, 0x20, UP0 ;  /* 0x000000202d2c7887 */ /* 0x000fe20008000000 */
[----:B------:R-:W4:Y:S03]  /*1e00*/  LDCU UR41, c[0x0][0x374] ;  /* 0x00006e80ff2977ac */ /* 0x000f260008000800 */
[----:B------:R-:W-:-:S02]  /*1e10*/  UIADD3 UR4, UPT, UPT, UR44, -0x1, URZ ;  /* 0xffffffff2c047890 */ /* 0x000fc4000fffe0ff */
[----:B------:R-:W-:Y:S02]  /*1e20*/  @UP2 UIADD3 UR4, UPT, UPT, UR44, URZ, URZ ;  /* 0x000000ff2c042290 */ /* 0x000fe4000fffe0ff */
[----:B------:R-:W-:Y:S02]  /*1e30*/  UIADD3 UR38, UPT, UPT, UR13, 0x8600, UR30 ;  /* 0x000086000d267890 */ /* 0x000fe4000fffe01e */
[----:B------:R-:W-:Y:S02]  /*1e40*/  UIADD3 UR37, UPT, UPT, UR13, 0x28600, UR27 ;  /* 0x000286000d257890 */ /* 0x000fe4000fffe01b */
[----:B------:R-:W-:Y:S02]  /*1e50*/  ULEA UR48, UR33, UR48, 0x5 ;  /* 0x0000003021307291 */ /* 0x000fe4000f8e28ff */
[----:B------:R-:W-:Y:S02]  /*1e60*/  ULEA UR47, UR32, UR47, 0x6 ;  /* 0x0000002f202f7291 */ /* 0x000fe4000f8e30ff */
[----:B------:R-:W-:-:S02]  /*1e70*/  UIADD3 UR49, UPT, UPT, UR45, -UR44, URZ ;  /* 0x8000002c2d317290 */ /* 0x000fc4000fffe0ff */
[----:B------:R-:W-:Y:S02]  /*1e80*/  UIADD3 UR31, UPT, UPT, UR4, 0x1, URZ ;  /* 0x00000001041f7890 */ /* 0x000fe4000fffe0ff */
[----:B------:R-:W-:Y:S01]  /*1e90*/  UIADD3 UR46, UPT, UPT, -UR4, URZ, URZ ;  /* 0x000000ff042e7290 */ /* 0x000fe2000fffe1ff */
[----:B--234-:R-:W-:-:S11]  /*1ea0*/  UMOV UR6, URZ ;  /* 0x000000ff00067c82 */ /* 0x01cfd60008000000 */
.L_x_43:
[----:B------:R-:W-:-:S09]  /*1eb0*/  UISETP.NE.AND UP0, UPT, UR50, URZ, UPT ;  /* 0x000000ff3200728c */ /* 0x000fd2000bf05270 */
[----:B-1----:R-:W-:Y:S05]  /*1ec0*/  BRA.U UP0, `(.L_x_24) ;  /* 0x0000000100287547 */ /* 0x002fea000b800000 */
[----:B------:R-:W-:Y:S02]  /*1ed0*/  LEA R0, R9, UR13, 0x3 ;  /* 0x0000000d09007c11 */ /* 0x000fe4000f8e18ff */
[----:B------:R-:W-:-:S04]  /*1ee0*/  SHF.L.U32 R3, R8, 0x1f, RZ ;  /* 0x0000001f08037819 */ /* 0x000fc800000006ff */
[----:B------:R-:W2:Y:S02]  /*1ef0*/  SYNCS.PHASECHK.TRANS64.TRYWAIT P0, [R0+URZ+0x2a0], R3 ;  /* 0x0002a003000075a7 */ /* 0x000ea400080011ff */
[----:B--2---:R-:W-:Y:S05]  /*1f00*/  @!P0 BRA `(.L_x_25) ;  /* 0x0000008000b88947 */ /* 0x004fea0003800000 */
.L_x_153:
[----:B------:R3:W-:Y:S01]  /*1f10*/  SYNCS.ARRIVE.TRANS64.A1T0 RZ, [R0+URZ+0x290], RZ ;  /* 0x000290ff00ff79a7 */ /* 0x0007e200081000ff */
[----:B------:R-:W-:-:S05]  /*1f20*/  VIADD R9, R9, 0x1 ;  /* 0x0000000109097836 */ /* 0x000fca0000000000 */
[----:B------:R-:W-:-:S04]  /*1f30*/  ISETP.NE.AND P0, PT, R9, 0x2, PT ;  /* 0x000000020900780c */ /* 0x000fc80003f05270 */
[----:B--2---:R-:W-:Y:S02]  /*1f40*/  SEL R3, RZ, 0x1, P0 ;  /* 0x00000001ff037807 */ /* 0x004fe40000000000 */
[----:B------:R-:W-:Y:S02]  /*1f50*/  SEL R9, R9, RZ, P0 ;  /* 0x000000ff09097207 */ /* 0x000fe40000000000 */
[----:B------:R-:W-:-:S07]  /*1f60*/  LOP3.LUT R8, R8, R3, RZ, 0x3c, !PT ;  /* 0x0000000308087212 */ /* 0x000fce00078e3cff */
.L_x_24:
[----:B------:R-:W-:Y:S01]  /*1f70*/  ULEA UR4, UR6, UR13, 0x3 ;  /* 0x0000000d06047291 */ /* 0x000fe2000f8e18ff */
[----:B---3--:R-:W-:Y:S01]  /*1f80*/  SHF.L.U32 R0, R12, 0x1f, RZ ;  /* 0x0000001f0c007819 */ /* 0x008fe200000006ff */
[----:B------:R-:W-:Y:S02]  /*1f90*/  UISETP.GE.U32.AND UP0, UPT, UR51, 0x3f, UPT ;  /* 0x0000003f3300788c */ /* 0x000fe4000bf06070 */
[----:B------:R-:W-:Y:S01]  /*1fa0*/  ULEA UR11, UR20, UR48, 0x7 ;  /* 0x00000030140b7291 */ /* 0x000fe2000f8e38ff */
[----:B------:R-:W-:-:S04]  /*1fb0*/  UMOV UR7, URZ ;  /* 0x000000ff00077c82 */ /* 0x000fc80008000000 */
[----:B------:R2:W3:Y:S01]  /*1fc0*/  SYNCS.PHASECHK.TRANS64.TRYWAIT P0, [UR4+0x100], R0 ;  /* 0x00010000ff0075a7 */ /* 0x0004e20008001104 */
[----:B------:R-:W-:-:S04]  /*1fd0*/  ULEA.HI UR4, UR16, UR16, URZ, 0x1 ;  /* 0x0000001010047291 */ /* 0x000fc8000f8f08ff */
[----:B------:R-:W-:-:S04]  /*1fe0*/  USHF.L.U32 UR4, UR4, 0x7, URZ ;  /* 0x0000000704047899 */ /* 0x000fc800080006ff */
[----:B------:R-:W-:-:S04]  /*1ff0*/  ULOP3.LUT UR35, UR4, 0xffffff00, URZ, 0xc0, !UPT ;  /* 0xffffff0004237892 */ /* 0x000fc8000f8ec0ff */
[----:B------:R-:W-:Y:S01]  /*2000*/  UIADD3 UR35, UPT, UPT, UR47, UR35, URZ ;  /* 0x000000232f237290 */ /* 0x000fe2000fffe0ff */
[----:B------:R-:W-:Y:S11]  /*2010*/  BRA.U !UP0, `(.L_x_26) ;  /* 0x0000000108c87547 */ /* 0x000ff6000b800000 */
[----:B------:R-:W-:Y:S01]  /*2020*/  UMOV UR16, UR46 ;  /* 0x0000002e00107c82 */ /* 0x000fe20008000000 */
[----:B------:R-:W-:Y:S01]  /*2030*/  UMOV UR4, UR6 ;  /* 0x0000000600047c82 */ /* 0x000fe20008000000 */
[----:B------:R-:W-:-:S05]  /*2040*/  UMOV UR34, URZ ;  /* 0x000000ff00227c82 */ /* 0x000fca0008000000 */
.L_x_32:
[----:B------:R-:W-:Y:S01]  /*2050*/  ULEA UR33, UR4, UR13, 0x3 ;  /* 0x0000000d04217291 */ /* 0x000fe2000f8e18ff */
[----:B------:R-:W-:Y:S01]  /*2060*/  @P3 MOV R2, 0x3000 ;  /* 0x0000300000023802 */ /* 0x000fe20000000f00 */
[----:B-1-34-:R-:W-:Y:S10]  /*2070*/  @P0 BRA `(.L_x_27) ;  /* 0x00000000000c0947 */ /* 0x01aff40003800000 */
[----:B------:R-:W-:-:S04]  /*2080*/  SHF.L.U32 R3, R12, 0x1f, RZ ;  /* 0x0000001f0c037819 */ /* 0x000fc800000006ff */
[----:B------:R-:W3:Y:S02]  /*2090*/  SYNCS.PHASECHK.TRANS64.TRYWAIT P0, [UR33+0x100], R3 ;  /* 0x00010003ff0075a7 */ /* 0x000ee40008001121 */
[----:B---3--:R-:W-:Y:S05]  /*20a0*/  @!P0 BRA `(.L_x_28) ;  /* 0x0000008000648947 */ /* 0x008fea0003800000 */
.L_x_27:
[----:B------:R3:W-:Y:S01]  /*20b0*/  @P3 SYNCS.ARRIVE.TRANS64 RZ, [UR33], R2 ;  /* 0x00000002ffff39a7 */ /* 0x0007e20008000021 */
[----:B------:R-:W-:Y:S02]  /*20c0*/  ULOP3.LUT UR5, UR21, 0x2, URZ, 0xfc, !UPT ;  /* 0x0000000215057892 */ /* 0x000fe4000f8efcff */
[----:B------:R-:W-:Y:S02]  /*20d0*/  UIADD3 UR16, UPT, UPT, UR16, 0x1, URZ ;  /* 0x0000000110107890 */ /* 0x000fe4000fffe0ff */
[----:B------:R-:W-:Y:S02]  /*20e0*/  UISETP.NE.AND UP0, UPT, UR5, 0x2, UPT ;  /* 0x000000020500788c */ /* 0x000fe4000bf05270 */
[----:B------:R-:W-:-:S07]  /*20f0*/  UISETP.NE.AND UP2, UPT, UR16, 0x1, UPT ;  /* 0x000000011000788c */ /* 0x000fce000bf45270 */
[----:B------:R-:W-:Y:S05]  /*2100*/  BRA.U UP0, `(.L_x_29) ;  /* 0x0000000100047547 */ /* 0x000fea000b800000 */
[----:B-1----:R-:W-:Y:S05]  /*2110*/  BPT.TRAP 0x1 ;  /* 0x000000040000795c */ /* 0x002fea0000300000 */
.L_x_29:
[----:B------:R-:W-:Y:S04]  /*2120*/  BSSY.RECONVERGENT B0, `(.L_x_30) ;  /* 0x0000003000007945 */ /* 0x000fe80003800200 */
[----:B------:R-:W-:Y:S05]  /*2130*/  @!P2 BRA `(.L_x_31) ;  /* 0x000000000004a947 */ /* 0x000fea0003800000 */
[----:B-1----:R-:W-:Y:S05]  /*2140*/  BPT.TRAP 0x1 ;  /* 0x000000040000795c */ /* 0x002fea0000300000 */
.L_x_31:
[----:B-1----:R-:W-:Y:S05]  /*2150*/  BSYNC.RECONVERGENT B0 ;  /* 0x0000000000007941 */ /* 0x002fea0003800200 */
.L_x_30:
[----:B------:R-:W-:Y:S02]  /*2160*/  UIADD3 UR5, UPT, UPT, UR4, 0x1, URZ ;  /* 0x0000000104057890 */ /* 0x000fe4000fffe0ff */
[----:B------:R-:W-:Y:S02]  /*2170*/  ULEA UR32, UR4, UR30, 0xc ;  /* 0x0000001e04207291 */ /* 0x000fe4000f8e60ff */
[----:B------:R-:W-:Y:S02]  /*2180*/  UISETP.NE.AND UP0, UPT, UR5, 0x20, UPT ;  /* 0x000000200500788c */ /* 0x000fe4000bf05270 */
[----:B------:R-:W-:Y:S02]  /*2190*/  UIADD3 UR14, UP1, UPT, UR28, 0x80, URZ ;  /* 0x000000801c0e7890 */ /* 0x000fe4000ff3e0ff */
[----:B------:R-:W-:Y:S02]  /*21a0*/  USEL UR7, URZ, 0x1, UP0 ;  /* 0x00000001ff077887 */ /* 0x000fe40008000000 */
[----:B------:R-:W-:-:S02]  /*21b0*/  USEL UR6, UR5, URZ, UP0 ;  /* 0x000000ff05067287 */ /* 0x000fc40008000000 */
[----:B------:R-:W-:Y:S02]  /*21c0*/  ULEA UR8, UR4, UR27, 0xb ;  /* 0x0000001b04087291 */ /* 0x000fe4000f8e58ff */
[----:B------:R-:W-:Y:S01]  /*21d0*/  ULEA UR5, UR6, UR13, 0x3 ;  /* 0x0000000d06057291 */ /* 0x000fe2000f8e18ff */
[----:B------:R-:W-:Y:S01]  /*21e0*/  LOP3.LUT R12, R12, UR7, RZ, 0x3c, !PT ;  /* 0x000000070c0c7c12 */ /* 0x000fe2000f8e3cff */
[----:B------:R-:W-:Y:S02]  /*21f0*/  UIADD3 UR4, UP0, UPT, UR28, 0x180, URZ ;  /* 0x000001801c047890 */ /* 0x000fe4000ff1e0ff */
[----:B------:R-:W-:Y:S01]  /*2200*/  ULOP3.LUT UR33, UR33, 0xfefffff8, URZ, 0xc0, !UPT ;  /* 0xfefffff821217892 */ /* 0x000fe2000f8ec0ff */
[----:B--2---:R-:W-:Y:S01]  /*2210*/  SHF.L.U32 R0, R12, 0x1f, RZ ;  /* 0x0000001f0c007819 */ /* 0x004fe200000006ff */
[----:B------:R-:W-:Y:S02]  /*2220*/  UIADD3.X UR15, UPT, UPT, URZ, UR29, URZ, UP1, !UPT ;  /* 0x0000001dff0f7290 */ /* 0x000fe40008ffe4ff */
[----:B------:R-:W-:Y:S01]  /*2230*/  UIADD3 UR32, UPT, UPT, UR13, 0x8600, UR32 ;  /* 0x000086000d207890 */ /* 0x000fe2000fffe020 */
[----:B------:R4:W1:Y:S01]  /*2240*/  SYNCS.PHASECHK.TRANS64.TRYWAIT P0, [UR5+0x100], R0 ;  /* 0x00010000ff0075a7 */ /* 0x0008620008001105 */
[----:B------:R-:W-:-:S02]  /*2250*/  UPRMT UR17, URZ, 0x5410, UR25 ;  /* 0x00005410ff117896 */ /* 0x000fc40008000019 */
[----:B------:R-:W-:Y:S02]  /*2260*/  UIADD3 UR8, UPT, UPT, UR13, 0x28600, UR8 ;  /* 0x000286000d087890 */ /* 0x000fe4000fffe008 */
[----:B------:R-:W-:Y:S02]  /*2270*/  UIADD3.X UR5, UPT, UPT, URZ, UR29, URZ, UP0, !UPT ;  /* 0x0000001dff057290 */ /* 0x000fe400087fe4ff */
[----:B------:R-:W-:Y:S01]  /*2280*/  UPRMT UR7, URZ, 0x5410, UR24 ;  /* 0x00005410ff077896 */ /* 0x000fe20008000018 */
[----:B------:R-:W-:Y:S01]  /*2290*/  UMOV UR18, 0x0 ;  /* 0x0000000000127882 */ /* 0x000fe20000000000 */
[----:B------:R-:W-:Y:S01]  /*22a0*/  UMOV UR19, 0x10000000 ;  /* 0x1000000000137882 */ /* 0x000fe20000000000 */
[----:B------:R-:W-:Y:S01]  /*22b0*/  UMOV UR10, UR34 ;  /* 0x00000022000a7c82 */ /* 0x000fe20008000000 */
[----:B------:R-:W-:Y:S01]  /*22c0*/  UMOV UR12, UR36 ;  /* 0x00000024000c7c82 */ /* 0x000fe20008000000 */
[----:B------:R-:W-:Y:S01]  /*22d0*/  UMOV UR9, UR33 ;  /* 0x0000002100097c82 */ /* 0x000fe20008000000 */
[----:B------:R2:W-:Y:S03]  /*22e0*/  UTMALDG.3D.MULTICAST.2CTA [UR32], [UR14], UR17, desc[UR18] ;  /* 0x000012200e0073b4 */ /* 0x0005e60008211811 */
[----:B------:R3:W-:Y:S01]  /*22f0*/  UTMALDG.3D.MULTICAST.2CTA [UR8], [UR4], UR7, desc[UR18] ;  /* 0x00001208040073b4 */ /* 0x0007e20008211807 */
[----:B--2---:R-:W-:Y:S01]  /*2300*/  UIADD3 UR34, UPT, UPT, UR34, 0x20, URZ ;  /* 0x0000002022227890 */ /* 0x004fe2000fffe0ff */
[----:B---3--:R-:W-:Y:S01]  /*2310*/  UMOV UR7, UR31 ;  /* 0x0000001f00077c82 */ /* 0x008fe20008000000 */
[----:B------:R-:W-:Y:S01]  /*2320*/  UMOV UR4, UR6 ;  /* 0x0000000600047c82 */ /* 0x000fe20008000000 */
[----:B------:R-:W-:Y:S09]  /*2330*/  BRA.U UP2, `(.L_x_32) ;  /* 0xfffffffd02447547 */ /* 0x000ff2000b83ffff */
.L_x_26:
[----:B------:R-:W-:Y:S01]  /*2340*/  ULEA UR4, UR6, UR13, 0x3 ;  /* 0x0000000d06047291 */ /* 0x000fe2000f8e18ff */
[----:B--2-4-:R-:W-:Y:S01]  /*2350*/  SHF.L.U32 R0, R12, 0x1f, RZ ;  /* 0x0000001f0c007819 */ /* 0x014fe200000006ff */
[----:B------:R-:W-:Y:S01]  /*2360*/  @!P1 SYNCS.ARRIVE.TRANS64.A1T0 RZ, [UR13+0x228], RZ ;  /* 0x000228ffffff99a7 */ /* 0x000fe2000810000d */
[----:B------:R-:W-:-:S06]  /*2370*/  UISETP.GT.AND UP0, UPT, UR45, UR44, UPT ;  /* 0x0000002c2d00728c */ /* 0x000fcc000bf04270 */
[----:B-1-3--:R1:W2:Y:S03]  /*2380*/  SYNCS.PHASECHK.TRANS64.TRYWAIT P0, [UR4+0x100], R0 ;  /* 0x00010000ff0075a7 */ /* 0x00a2a60008001104 */
[----:B------:R-:W-:Y:S05]  /*2390*/  BRA.U !UP0, `(.L_x_33) ;  /* 0x0000000108c07547 */ /* 0x000fea000b800000 */
[----:B------:R-:W-:Y:S01]  /*23a0*/  UIADD3 UR26, UPT, UPT, UR49, UR7, URZ ;  /* 0x00000007311a7290 */ /* 0x000fe2000fffe0ff */
[----:B------:R-:W-:-:S11]  /*23b0*/  UMOV UR4, UR6 ;  /* 0x0000000600047c82 */ /* 0x000fd60008000000 */
.L_x_39:
[----:B------:R-:W-:Y:S01]  /*23c0*/  ULEA UR17, UR4, UR13, 0x3 ;  /* 0x0000000d04117291 */ /* 0x000fe2000f8e18ff */
[----:B--2---:R-:W-:Y:S01]  /*23d0*/  @P3 MOV R2, 0x3000 ;  /* 0x0000300000023802 */ /* 0x004fe20000000f00 */
[----:B--2-4-:R-:W-:Y:S10]  /*23e0*/  @P0 BRA `(.L_x_34) ;  /* 0x00000000000c0947 */ /* 0x014ff40003800000 */
[----:B------:R-:W-:-:S04]  /*23f0*/  SHF.L.U32 R3, R12, 0x1f, RZ ;  /* 0x0000001f0c037819 */ /* 0x000fc800000006ff */
[----:B------:R-:W2:Y:S02]  /*2400*/  SYNCS.PHASECHK.TRANS64.TRYWAIT P0, [UR17+0x100], R3 ;  /* 0x00010003ff0075a7 */ /* 0x000ea40008001111 */
[----:B--2---:R-:W-:Y:S05]  /*2410*/  @!P0 BRA `(.L_x_35) ;  /* 0x0000007c00a08947 */ /* 0x004fea0003800000 */
.L_x_34:
[----:B------:R2:W-:Y:S01]  /*2420*/  @P3 SYNCS.ARRIVE.TRANS64 RZ, [UR17], R2 ;  /* 0x00000002ffff39a7 */ /* 0x0005e20008000011 */
[----:B------:R-:W-:-:S04]  /*2430*/  ULOP3.LUT UR5, UR21, 0x2, URZ, 0xfc, !UPT ;  /* 0x0000000215057892 */ /* 0x000fc8000f8efcff */
[----:B------:R-:W-:-:S09]  /*2440*/  UISETP.NE.AND UP0, UPT, UR5, 0x2, UPT ;  /* 0x000000020500788c */ /* 0x000fd2000bf05270 */
[----:B------:R-:W-:Y:S05]  /*2450*/  BRA.U UP0, `(.L_x_36) ;  /* 0x0000000100047547 */ /* 0x000fea000b800000 */
[----:B------:R-:W-:Y:S05]  /*2460*/  BPT.TRAP 0x1 ;  /* 0x000000040000795c */ /* 0x000fea0000300000 */
.L_x_36:
[----:B------:R-:W-:Y:S04]  /*2470*/  BSSY.RECONVERGENT B0, `(.L_x_37) ;  /* 0x0000003000007945 */ /* 0x000fe80003800200 */
[----:B------:R-:W-:Y:S05]  /*2480*/  @!P2 BRA `(.L_x_38) ;  /* 0x000000000004a947 */ /* 0x000fea0003800000 */
[----:B------:R-:W-:Y:S05]  /*2490*/  BPT.TRAP 0x1 ;  /* 0x000000040000795c */ /* 0x000fea0000300000 */
.L_x_38:
[----:B------:R-:W-:Y:S05]  /*24a0*/  BSYNC.RECONVERGENT B0 ;  /* 0x0000000000007941 */ /* 0x000fea0003800200 */
.L_x_37:
[----:B------:R-:W-:Y:S02]  /*24b0*/  UIADD3 UR5, UPT, UPT, UR4, 0x1, URZ ;  /* 0x0000000104057890 */ /* 0x000fe4000fffe0ff */
[----:B------:R-:W-:Y:S02]  /*24c0*/  UIADD3 UR14, UP1, UPT, UR28, 0x80, URZ ;  /* 0x000000801c0e7890 */ /* 0x000fe4000ff3e0ff */
[----:B------:R-:W-:Y:S02]  /*24d0*/  UISETP.NE.AND UP0, UPT, UR5, 0x20, UPT ;  /* 0x000000200500788c */ /* 0x000fe4000bf05270 */
[----:B------:R-:W-:Y:S02]  /*24e0*/  ULEA UR16, UR4, UR38, 0xc ;  /* 0x0000002604107291 */ /* 0x000fe4000f8e60ff */
[----:B------:R-:W-:Y:S02]  /*24f0*/  USEL UR8, URZ, 0x1, UP0 ;  /* 0x00000001ff087887 */ /* 0x000fe40008000000 */
[----:B------:R-:W-:-:S02]  /*2500*/  USEL UR6, UR5, URZ, UP0 ;  /* 0x000000ff05067287 */ /* 0x000fc40008000000 */
[----:B------:R-:W-:Y:S02]  /*2510*/  UIADD3 UR22, UP0, UPT, UR28, 0x180, URZ ;  /* 0x000001801c167890 */ /* 0x000fe4000ff1e0ff */
[----:B------:R-:W-:Y:S01]  /*2520*/  ULEA UR5, UR6, UR13, 0x3 ;  /* 0x0000000d06057291 */ /* 0x000fe2000f8e18ff */
[----:B------:R-:W-:Y:S01]  /*2530*/  LOP3.LUT R12, R12, UR8, RZ, 0x3c, !PT ;  /* 0x000000080c0c7c12 */ /* 0x000fe2000f8e3cff */
[----:B------:R-:W-:Y:S02]  /*2540*/  ULEA UR8, UR4, UR37, 0xb ;  /* 0x0000002504087291 */ /* 0x000fe4000f8e58ff */
[----:B------:R-:W-:Y:S01]  /*2550*/  USHF.L.U32 UR18, UR7, 0x5, URZ ;  /* 0x0000000507127899 */ /* 0x000fe200080006ff */
[----:B-1----:R-:W-:Y:S01]  /*2560*/  SHF.L.U32 R0, R12, 0x1f, RZ ;  /* 0x0000001f0c007819 */ /* 0x002fe200000006ff */
[----:B------:R-:W-:Y:S02]  /*2570*/  ULOP3.LUT UR17, UR17, 0xfefffff8, URZ, 0xc0, !UPT ;  /* 0xfefffff811117892 */ /* 0x000fe4000f8ec0ff */
[----:B------:R-:W-:Y:S01]  /*2580*/  UPRMT UR4, URZ, 0x5410, UR25 ;  /* 0x00005410ff047896 */ /* 0x000fe20008000019 */
[----:B------:R3:W4:Y:S01]  /*2590*/  SYNCS.PHASECHK.TRANS64.TRYWAIT P0, [UR5+0x100], R0 ;  /* 0x00010000ff0075a7 */ /* 0x0007220008001105 */
[----:B------:R-:W-:-:S02]  /*25a0*/  UIADD3.X UR15, UPT, UPT, URZ, UR29, URZ, UP1, !UPT ;  /* 0x0000001dff0f7290 */ /* 0x000fc40008ffe4ff */
[----:B------:R-:W-:Y:S02]  /*25b0*/  UPRMT UR5, URZ, 0x5410, UR24 ;  /* 0x00005410ff057896 */ /* 0x000fe40008000018 */
[----:B------:R-:W-:Y:S01]  /*25c0*/  UIADD3.X UR23, UPT, UPT, URZ, UR29, URZ, UP0, !UPT ;  /* 0x0000001dff177290 */ /* 0x000fe200087fe4ff */
[----:B------:R-:W-:Y:S01]  /*25d0*/  UMOV UR32, 0x0 ;  /* 0x0000000000207882 */ /* 0x000fe20000000000 */
[----:B------:R-:W-:Y:S01]  /*25e0*/  UMOV UR33, 0x10000000 ;  /* 0x1000000000217882 */ /* 0x000fe20000000000 */
[----:B------:R-:W-:Y:S01]  /*25f0*/  UMOV UR19, UR35 ;  /* 0x0000002300137c82 */ /* 0x000fe20008000000 */
[----:B------:R-:W-:Y:S01]  /*2600*/  UMOV UR20, UR36 ;  /* 0x0000002400147c82 */ /* 0x000fe20008000000 */
[----:B------:R-:W-:Y:S01]  /*2610*/  UMOV UR12, UR36 ;  /* 0x00000024000c7c82 */ /* 0x000fe20008000000 */
[----:B------:R-:W-:Y:S01]  /*2620*/  UMOV UR9, UR17 ;  /* 0x0000001100097c82 */ /* 0x000fe20008000000 */
[----:B------:R-:W-:Y:S01]  /*2630*/  UMOV UR10, UR18 ;  /* 0x00000012000a7c82 */ /* 0x000fe20008000000 */
[----:B------:R1:W-:Y:S01]  /*2640*/  UTMALDG.3D.MULTICAST.2CTA [UR16], [UR14], UR4, desc[UR32] ;  /* 0x000020100e0073b4 */ /* 0x0003e20008211804 */
[----:B------:R-:W-:-:S04]  /*2650*/  UIADD3 UR7, UPT, UPT, UR7, 0x1, URZ ;  /* 0x0000000107077890 */ /* 0x000fc8000fffe0ff */
[----:B------:R-:W-:Y:S01]  /*2660*/  UISETP.NE.AND UP0, UPT, UR7, UR26, UPT ;  /* 0x0000001a0700728c */ /* 0x000fe2000bf05270 */
[----:B------:R3:W-:Y:S01]  /*2670*/  UTMALDG.3D.MULTICAST.2CTA [UR8], [UR22], UR5, desc[UR32] ;  /* 0x00002008160073b4 */ /* 0x0007e20008211805 */
[----:B-1----:R-:W-:-:S07]  /*2680*/  UMOV UR4, UR6 ;  /* 0x0000000600047c82 */ /* 0x002fce0008000000 */
[----:B---3--:R-:W-:Y:S05]  /*2690*/  BRA.U UP0, `(.L_x_39) ;  /* 0xfffffffd00487547 */ /* 0x008fea000b83ffff */
.L_x_33:
[C---:B------:R-:W-:Y:S01]  /*26a0*/  LEA R3, R11.reuse, UR13, 0x3 ;  /* 0x0000000d0b037c11 */ /* 0x040fe2000f8e18ff */
[----:B------:R-:W-:Y:S01]  /*26b0*/  NOP ;  /* 0x0000000000007918 */ /* 0x000fe20000000000 */
[----:B-1----:R-:W-:Y:S02]  /*26c0*/  SHF.L.U32 R0, R10, 0x1f, RZ ;  /* 0x0000001f0a007819 */ /* 0x002fe400000006ff */
[----:B------:R-:W-:Y:S02]  /*26d0*/  LEA R5, R11, UR13, 0x4 ;  /* 0x0000000d0b057c11 */ /* 0x000fe4000f8e20ff */
[----:B--2-4-:R-:W1:Y:S02]  /*26e0*/  SYNCS.PHASECHK.TRANS64.TRYWAIT P0, [R3+URZ+0x230], R0 ;  /* 0x00023000030075a7 */ /* 0x014e6400080011ff */
[----:B-1----:R-:W-:Y:S05]  /*26f0*/  @!P0 BRA `(.L_x_40) ;  /* 0x0000007c00008947 */ /* 0x002fea0003800000 */
.L_x_156:
[----:B------:R-:W2:Y:S01]  /*2700*/  LDS.128 R4, [R5+0x2c0] ;  /* 0x0002c00005047984 */ /* 0x000ea20000000c00 */
[----:B------:R-:W-:Y:S01]  /*2710*/  UISETP.GE.AND UP0, UPT, UR42, 0x1, UPT ;  /* 0x000000012a00788c */ /* 0x000fe2000bf06270 */
[----:B------:R-:W-:Y:S01]  /*2720*/  @!PT LDS RZ, [RZ] ;  /* 0x00000000fffff984 */ /* 0x000fe20000000800 */
[----:B------:R-:W-:Y:S01]  /*2730*/  @!PT LDS RZ, [RZ] ;  /* 0x00000000fffff984 */ /* 0x000fe20000000800 */
[----:B------:R-:W-:Y:S01]  /*2740*/  @!PT LDS RZ, [RZ] ;  /* 0x00000000fffff984 */ /* 0x000fe20000000800 */
[----:B------:R-:W-:Y:S01]  /*2750*/  @!PT LDS RZ, [RZ] ;  /* 0x00000000fffff984 */ /* 0x000fe20000000800 */
[----:B------:R3:W-:Y:S06]  /*2760*/  MEMBAR.ALL.CTA ;  /* 0x0000000000007992 */ /* 0x0007ec0000008000 */
[----:B---3--:R-:W3:Y:S01]  /*2770*/  FENCE.VIEW.ASYNC.S ;  /* 0x00000000000073c6 */ /* 0x008ee20000000000 */
[----:B--2---:R-:W-:-:S13]  /*2780*/  LOP3.LUT P0, RZ, R6, 0x1, RZ, 0xc0, !PT ;  /* 0x0000000106ff7812 */ /* 0x004fda000780c0ff */
[----:B---3--:R-:W-:Y:S01]  /*2790*/  VOTEU.ANY UP1, P0 ;  /* 0x0000000000ff7886 */ /* 0x008fe20000020100 */
[----:B------:R-:W-:-:S13]  /*27a0*/  PLOP3.LUT P0, PT, PT, PT, UP1, 0x80, 0x8 ;  /* 0x000000000008781c */ /* 0x000fda0003f0f018 */
[----:B-1----:R-:W-:Y:S02]  /*27b0*/  @P0 LOP3.LUT R0, R5, 0xffff, RZ, 0xc0, !PT ;  /* 0x0000ffff05000812 */ /* 0x002fe400078ec0ff */
[----:B------:R-:W-:Y:S02]  /*27c0*/  @P0 MOV R2, R4 ;  /* 0x0000000400020202 */ /* 0x000fe40000000f00 */
[----:B------:R-:W-:Y:S01]  /*27d0*/  @P0 R2UR UR5, R0 ;  /* 0x00000000000502ca */ /* 0x000fe200000e0000 */
[----:B------:R-:W-:Y:S01]  /*27e0*/  VIADD R0, R3, 0x240 ;  /* 0x0000024003007836 */ /* 0x000fe20000000000 */
[----:B------:R-:W-:Y:S02]  /*27f0*/  @P0 SHF.R.U32.HI R4, RZ, 0x10, R5 ;  /* 0x00000010ff040819 */ /* 0x000fe40000011605 */
[----:B------:R-:W-:Y:S02]  /*2800*/  @P0 R2UR UR7, R2 ;  /* 0x00000000020702ca */ /* 0x000fe400000e0000 */
[----:B------:R-:W-:-:S02]  /*2810*/  PRMT R0, RZ, 0x654, R0 ;  /* 0x00000654ff007816 */ /* 0x000fc40000000000 */
[----:B------:R-:W-:Y:S02]  /*2820*/  @P0 R2UR UR4, R4 ;  /* 0x00000000040402ca */ /* 0x000fe400000e0000 */
[----:B------:R1:W-:Y:S03]  /*2830*/  SYNCS.ARRIVE.TRANS64.RED.A1T0 RZ, [R0+URZ], RZ ;  /* 0x000000ff00ff79a7 */ /* 0x0003e600081004ff */
[----:B------:R-:W-:-:S04]  /*2840*/  @UP1 UMOV UR39, UR5 ;  /* 0x0000000500271c82 */ /* 0x000fc80008000000 */
[----:B------:R-:W-:-:S04]  /*2850*/  @UP1 UMOV UR40, UR7 ;  /* 0x0000000700281c82 */ /* 0x000fc80008000000 */
[----:B------:R-:W-:Y:S01]  /*2860*/  @UP1 UMOV UR36, UR4 ;  /* 0x0000000400241c82 */ /* 0x000fe20008000000 */
[----:B------:R-:W-:Y:S05]  /*2870*/  BRA.U !UP0, `(.L_x_41) ;  /* 0x0000000108d47547 */ /* 0x000fea000b800000 */
[----:B------:R-:W2:Y:S01]  /*2880*/  LDCU.128 UR16, c[0x0][0xb10] ;  /* 0x00016200ff1077ac */ /* 0x000ea20008000c00 */
[----:B------:R-:W3:Y:S01]  /*2890*/  LDCU UR12, c[0x0][0xb20] ;  /* 0x00016400ff0c77ac */ /* 0x000ee20008000800 */
[----:B------:R-:W4:Y:S01]  /*28a0*/  LDCU UR20, c[0x0][0xb0c] ;  /* 0x00016180ff1477ac */ /* 0x000f220008000800 */
[----:B------:R-:W1:Y:S01]  /*28b0*/  LDCU.64 UR8, c[0x0][0xb28] ;  /* 0x00016500ff0877ac */ /* 0x000e620008000a00 */
[----:B------:R-:W-:Y:S02]  /*28c0*/  UISETP.NE.AND UP3, UPT, UR42, 0x1, UPT ;  /* 0x000000012a00788c */ /* 0x000fe4000bf65270 */
[----:B--2---:R-:W-:Y:S02]  /*28d0*/  UIMAD.WIDE.U32 UR10, UR41, UR19, URZ ;  /* 0x00000013290a72a5 */ /* 0x004fe4000f8e00ff */
[----:B------:R-:W-:Y:S02]  /*28e0*/  UIMAD.WIDE.U32 UR4, UR43, UR16, URZ ;  /* 0x000000102b0472a5 */ /* 0x000fe4000f8e00ff */
[----:B------:R-:W-:-:S02]  /*28f0*/  UISETP.NE.AND UP0, UPT, UR18, 0x1, UPT ;  /* 0x000000011200788c */ /* 0x000fc4000bf05270 */
[----:B------:R-:W-:Y:S01]  /*2900*/  UIMAD.WIDE.U32 UR22, UR39, UR19, URZ ;  /* 0x00000013271672a5 */ /* 0x000fe2000f8e00ff */
[----:B------:R-:W-:Y:S02]  /*2910*/  UMOV UR10, UR11 ;  /* 0x0000000b000a7c82 */ /* 0x000fe40008000000 */
[----:B------:R-:W-:Y:S01]  /*2920*/  UMOV UR4, UR5 ;  /* 0x0000000500047c82 */ /* 0x000fe20008000000 */
[----:B---3--:R-:W-:Y:S02]  /*2930*/  USHF.R.U32.HI UR10, URZ, UR12, UR10 ;  /* 0x0000000cff0a7299 */ /* 0x008fe4000801160a */
[----:B----4-:R-:W-:Y:S02]  /*2940*/  UISETP.NE.AND UP2, UPT, UR20, 0x1, UPT ;  /* 0x000000011400788c */ /* 0x010fe4000bf45270 */
[----:B------:R-:W-:Y:S02]  /*2950*/  USHF.R.U32.HI UR4, URZ, UR17, UR4 ;  /* 0x00000011ff047299 */ /* 0x000fe40008011604 */
[----:B------:R-:W-:-:S02]  /*2960*/  USEL UR5, UR41, UR10, !UP0 ;  /* 0x0000000a29057287 */ /* 0x000fc4000c000000 */
[----:B------:R-:W-:Y:S02]  /*2970*/  USEL UR7, UR43, UR4, !UP2 ;  /* 0x000000042b077287 */ /* 0x000fe4000d000000 */
[----:B-1----:R-:W-:Y:S01]  /*2980*/  UIMAD.WIDE.U32 UR10, UR5, UR8, URZ ;  /* 0x00000008050a72a5 */ /* 0x002fe2000f8e00ff */
[----:B------:R-:W-:Y:S01]  /*2990*/  UMOV UR4, UR23 ;  /* 0x0000001700047c82 */ /* 0x000fe20008000000 */
[----:B------:R-:W-:Y:S02]  /*29a0*/  UIMAD.WIDE.U32 UR14, UR40, UR16, URZ ;  /* 0x00000010280e72a5 */ /* 0x000fe4000f8e00ff */
[----:B------:R-:W-:-:S03]  /*29b0*/  UIMAD.WIDE.U32 UR22, UR7, UR8, URZ ;  /* 0x00000008071672a5 */ /* 0x000fc6000f8e00ff */
[----:B------:R-:W-:Y:S01]  /*29c0*/  UMOV UR10, UR11 ;  /* 0x0000000b000a7c82 */ /* 0x000fe20008000000 */
[----:B------:R-:W-:Y:S02]  /*29d0*/  USHF.R.U32.HI UR4, URZ, UR12, UR4 ;  /* 0x0000000cff047299 */ /* 0x000fe40008011604 */
[----:B------:R-:W-:Y:S01]  /*29e0*/  @UP3 USHF.R.U32.HI UR5, URZ, UR9, UR10 ;  /* 0x00000009ff053299 */ /* 0x000fe2000801160a */
[----:B------:R-:W-:Y:S01]  /*29f0*/  UMOV UR14, UR15 ;  /* 0x0000000f000e7c82 */ /* 0x000fe20008000000 */
[----:B------:R-:W-:Y:S01]  /*2a00*/  UMOV UR22, UR23 ;  /* 0x0000001700167c82 */ /* 0x000fe20008000000 */
[----:B------:R-:W-:Y:S02]  /*2a10*/  USHF.R.U32.HI UR17, URZ, UR17, UR14 ;  /* 0x00000011ff117299 */ /* 0x000fe4000801160e */
[----:B------:R-:W-:Y:S02]  /*2a20*/  USEL UR4, UR39, UR4, !UP0 ;  /* 0x0000000427047287 */ /* 0x000fe4000c000000 */
[----:B------:R-:W-:-:S02]  /*2a30*/  @UP3 USHF.R.U32.HI UR7, URZ, UR9, UR22 ;  /* 0x00000009ff073299 */ /* 0x000fc40008011616 */
[----:B------:R-:W-:Y:S02]  /*2a40*/  UIMAD UR10, UR42, UR5, URZ ;  /* 0x000000052a0a72a4 */ /* 0x000fe4000f8e02ff */
[----:B------:R-:W-:Y:S02]  /*2a50*/  USEL UR5, UR40, UR17, !UP2 ;  /* 0x0000001128057287 */ /* 0x000fe4000d000000 */
[----:B------:R-:W-:Y:S02]  /*2a60*/  UIMAD UR12, UR42, UR7, URZ ;  /* 0x000000072a0c72a4 */ /* 0x000fe4000f8e02ff */
[----:B------:R-:W-:Y:S02]  /*2a70*/  UISETP.GE.AND UP0, UPT, UR4, UR10, UPT ;  /* 0x0000000a0400728c */ /* 0x000fe4000bf06270 */
[----:B------:R-:W-:Y:S02]  /*2a80*/  UIMAD.WIDE.U32 UR10, UR4, UR8, URZ ;  /* 0x00000008040a72a5 */ /* 0x000fe4000f8e00ff */
[----:B------:R-:W-:-:S02]  /*2a90*/  UISETP.GE.OR UP0, UPT, UR5, UR12, UP0 ;  /* 0x0000000c0500728c */ /* 0x000fc40008706670 */
        /* <DEDUP_REMOVED lines=19> */
.L_x_41:
[----:B------:R-:W2:Y:S02]  /*2bd0*/  LDCU UR4, c[0x0][0xb30] ;  /* 0x00016600ff0477ac */ /* 0x000ea40008000800 */
[----:B--2---:R-:W-:-:S09]  /*2be0*/  UISETP.NE.AND UP0, UPT, UR4, 0x1, UPT ;  /* 0x000000010400788c */ /* 0x004fd2000bf05270 */
        /* <DEDUP_REMOVED lines=14> */
[----:B------:R-:W-:Y:S02]  /*2cd0*/  UIADD3 UR7, UPT, UPT, UR5, -UR4, URZ ;  /* 0x8000000405077290 */ /* 0x000fe4000fffe0ff */
[----:B------:R-:W-:Y:S02]  /*2ce0*/  UIADD3 UR4, UPT, UPT, -UR5, UR4, URZ ;  /* 0x0000000405047290 */ /* 0x000fe4000fffe1ff */
[----:B------:R-:W-:Y:S02]  /*2cf0*/  UIMAD UR39, UR7, UR18, UR39 ;  /* 0x00000012072772a4 */ /* 0x000fe4000f8e0227 */
[----:B------:R-:W-:-:S12]  /*2d00*/  UIMAD UR40, UR4, UR10, UR40 ;  /* 0x0000000a042872a4 */ /* 0x000fd8000f8e0228 */
.L_x_42:
[----:B------:R-:W-:Y:S01]  /*2d10*/  VIADD R11, R11, 0x1 ;  /* 0x000000010b0b7836 */ /* 0x000fe20000000000 */
[----:B------:R-:W-:Y:S01]  /*2d20*/  PLOP3.LUT P1, PT, PT, PT, PT, 0x80, 0x8 ;  /* 0x000000000008781c */ /* 0x000fe20003f2f070 */
[----:B------:R-:W-:Y:S02]  /*2d30*/  UIADD3 UR16, UPT, UPT, UR40, UR59, URZ ;  /* 0x0000003b28107290 */ /* 0x000fe4000fffe0ff */
[----:B------:R-:W-:Y:S01]  /*2d40*/  UIADD3 UR20, UPT, UPT, UR39, UR60, URZ ;  /* 0x0000003c27147290 */ /* 0x000fe2000fffe0ff */
[----:B------:R-:W-:-:S04]  /*2d50*/  ISETP.NE.AND P0, PT, R11, 0x2, PT ;  /* 0x000000020b00780c */ /* 0x000fc80003f05270 */
[----:B------:R-:W-:Y:S02]  /*2d60*/  SEL R3, RZ, 0x1, P0 ;  /* 0x00000001ff037807 */ /* 0x000fe40000000000 */
[----:B------:R-:W-:Y:S02]  /*2d70*/  SEL R11, R11, RZ, P0 ;  /* 0x000000ff0b0b7207 */ /* 0x000fe40000000000 */
[----:B------:R-:W-:Y:S01]  /*2d80*/  LOP3.LUT R10, R10, R3, RZ, 0x3c, !PT ;  /* 0x000000030a0a7212 */ /* 0x000fe200078e3cff */
[----:B------:R-:W-:Y:S06]  /*2d90*/  BRA.U UP1, `(.L_x_43) ;  /* 0xfffffff101447547 */ /* 0x000fec000b83ffff */
[----:B------:R-:W-:Y:S01]  /*2da0*/  UIADD3 UR13, UPT, UPT, UR13, 0x100, URZ ;  /* 0x000001000d0d7890 */ /* 0x000fe2000fffe0ff */
[----:B------:R-:W-:-:S03]  /*2db0*/  SHF.L.U32 R3, R12, 0x1f, RZ ;  /* 0x0000001f0c037819 */ /* 0x000fc600000006ff */
[----:B------:R-:W-:-:S09]  /*2dc0*/  ULEA UR4, UR6, UR13, 0x3 ;  /* 0x0000000d06047291 */ /* 0x000fd2000f8e18ff */
[----:B------:R-:W2:Y:S02]  /*2dd0*/  SYNCS.PHASECHK.TRANS64.TRYWAIT P0, [UR4], R3 ;  /* 0x00000003ff0075a7 */ /* 0x000ea40008001104 */
[----:B--2---:R-:W-:Y:S05]  /*2de0*/  @!P0 BRA `(.L_x_44) ;  /* 0x0000007400588947 */ /* 0x004fea0003800000 */
.L_x_158:
[----:B------:R-:W-:-:S04]  /*2df0*/  UIADD3 UR4, UPT, UPT, UR6, 0x1, URZ ;  /* 0x0000000106047890 */ /* 0x000fc8000fffe0ff */
[----:B------:R-:W-:-:S04]  /*2e00*/  UISETP.NE.AND UP0, UPT, UR4, 0x20, UPT ;  /* 0x000000200400788c */ /* 0x000fc8000bf05270 */
[----:B------:R-:W-:Y:S02]  /*2e10*/  USEL UR6, URZ, 0x1, UP0 ;  /* 0x00000001ff067887 */ /* 0x000fe40008000000 */
[----:B------:R-:W-:-:S04]  /*2e20*/  USEL UR4, UR4, URZ, UP0 ;  /* 0x000000ff04047287 */ /* 0x000fc80008000000 */
[----:B------:R-:W-:Y:S01]  /*2e30*/  ULEA UR5, UR4, UR13, 0x3 ;  /* 0x0000000d04057291 */ /* 0x000fe2000f8e18ff */
[----:B------:R-:W-:-:S04]  /*2e40*/  LOP3.LUT R2, R12, UR6, RZ, 0x3c, !PT ;  /* 0x000000060c027c12 */ /* 0x000fc8000f8e3cff */
[----:B-1----:R-:W-:-:S04]  /*2e50*/  SHF.L.U32 R3, R2, 0x1f, RZ ;  /* 0x0000001f02037819 */ /* 0x002fc800000006ff */
[----:B------:R-:W1:Y:S02]  /*2e60*/  SYNCS.PHASECHK.TRANS64.TRYWAIT P0, [UR5], R3 ;  /* 0x00000003ff0075a7 */ /* 0x000e640008001105 */
[----:B-1----:R-:W-:Y:S05]  /*2e70*/  @!P0 BRA `(.L_x_45) ;  /* 0x00000074004c8947 */ /* 0x002fea0003800000 */
.L_x_160:
        /* <DEDUP_REMOVED lines=9> */
.L_x_162:
        /* <DEDUP_REMOVED lines=9> */
.L_x_164:
        /* <DEDUP_REMOVED lines=9> */
.L_x_166:
        /* <DEDUP_REMOVED lines=9> */
.L_x_168:
        /* <DEDUP_REMOVED lines=9> */
.L_x_170:
        /* <DEDUP_REMOVED lines=9> */
.L_x_172:
        /* <DEDUP_REMOVED lines=9> */
.L_x_174:
        /* <DEDUP_REMOVED lines=9> */
.L_x_176:
        /* <DEDUP_REMOVED lines=9> */
.L_x_178:
        /* <DEDUP_REMOVED lines=9> */
.L_x_180:
        /* <DEDUP_REMOVED lines=9> */
.L_x_182:
        /* <DEDUP_REMOVED lines=9> */
.L_x_184:
        /* <DEDUP_REMOVED lines=9> */
.L_x_186:
        /* <DEDUP_REMOVED lines=9> */
.L_x_188:
        /* <DEDUP_REMOVED lines=9> */
.L_x_190:
        /* <DEDUP_REMOVED lines=9> */
.L_x_192:
        /* <DEDUP_REMOVED lines=9> */
.L_x_194:
        /* <DEDUP_REMOVED lines=9> */
.L_x_196:
        /* <DEDUP_REMOVED lines=9> */
.L_x_198:
        /* <DEDUP_REMOVED lines=9> */
.L_x_200:
        /* <DEDUP_REMOVED lines=9> */
.L_x_202:
        /* <DEDUP_REMOVED lines=9> */
.L_x_204:
        /* <DEDUP_REMOVED lines=9> */
.L_x_206:
        /* <DEDUP_REMOVED lines=9> */
.L_x_208:
        /* <DEDUP_REMOVED lines=9> */
.L_x_210:
        /* <DEDUP_REMOVED lines=9> */
.L_x_212:
        /* <DEDUP_REMOVED lines=9> */
.L_x_214:
        /* <DEDUP_REMOVED lines=9> */
.L_x_216:
        /* <DEDUP_REMOVED lines=9> */
.L_x_218:
[----:B------:R-:W-:-:S04]  /*3ed0*/  UIADD3 UR4, UPT, UPT, UR4, 0x1, URZ ;  /* 0x0000000104047890 */ /* 0x000fc8000fffe0ff */
[----:B------:R-:W-:-:S04]  /*3ee0*/  UISETP.NE.AND UP0, UPT, UR4, 0x20, UPT ;  /* 0x000000200400788c */ /* 0x000fc8000bf05270 */
[----:B------:R-:W-:Y:S02]  /*3ef0*/  USEL UR5, URZ, 0x1, UP0 ;  /* 0x00000001ff057887 */ /* 0x000fe40008000000 */
[----:B------:R-:W-:-:S04]  /*3f00*/  USEL UR4, UR4, URZ, UP0 ;  /* 0x000000ff04047287 */ /* 0x000fc80008000000 */
[----:B------:R-:W-:Y:S01]  /*3f10*/  ULEA UR4, UR4, UR13, 0x3 ;  /* 0x0000000d04047291 */ /* 0x000fe2000f8e18ff */
[----:B-1----:R-:W-:-:S04]  /*3f20*/  LOP3.LUT R3, R2, UR5, RZ, 0x3c, !PT ;  /* 0x0000000502037c12 */ /* 0x002fc8000f8e3cff */
[----:B------:R-:W-:Y:S01]  /*3f30*/  SHF.L.U32 R3, R3, 0x1f, RZ ;  /* 0x0000001f03037819 */ /* 0x000fe200000006ff */
[----:B------:R-:W-:-:S07]  /*3f40*/  IMAD.U32 R0, RZ, RZ, UR4 ;  /* 0x00000004ff007e24 */ /* 0x000fce000f8e00ff */
.L_x_75:
[----:B-1----:R1:W2:Y:S02]  /*3f50*/  SYNCS.PHASECHK.TRANS64.TRYWAIT P0, [R0+URZ], R3 ;  /* 0x00000003000075a7 */ /* 0x0022a400080011ff */
[----:B--2---:R-:W-:Y:S05]  /*3f60*/  @!P0 NANOSLEEP.SYNCS 0x989680 ;  /* 0x009896800000895d */ /* 0x004fea0003900000 */
[----:B------:R-:W2:Y:S02]  /*3f70*/  @!P0 SYNCS.PHASECHK.TRANS64 P0, [R0+URZ], R3 ;  /* 0x00000003000085a7 */ /* 0x000ea400080010ff */
[----:B--2---:R-:W-:Y:S05]  /*3f80*/  @P0 EXIT ;  /* 0x000000000000094d */ /* 0x004fea0003800000 */
[----:B------:R-:W-:Y:S05]  /*3f90*/  BRA `(.L_x_75) ;  /* 0xfffffffc00ec7947 */ /* 0x000fea000383ffff */
.L_x_23:
[----:B------:R-:W-:-:S04]  /*3fa0*/  UISETP.NE.AND UP0, UPT, UR50, URZ, UPT ;  /* 0x000000ff3200728c */ /* 0x000fc8000bf05270 */
[----:B------:R-:W-:-:S09]  /*3fb0*/  UISETP.NE.OR UP0, UPT, UR21, 0x1, UP0 ;  /* 0x000000011500788c */ /* 0x000fd20008705670 */
[----:B------:R-:W-:Y:S05]  /*3fc0*/  BRA.U UP0, `(.L_x_76) ;  /* 0x0000000500487547 */ /* 0x000fea000b800000 */
[----:B------:R-:W-:Y:S01]  /*3fd0*/  ISETP.GE.U32.AND P2, PT, R0, 0x8, PT ;  /* 0x000000080000780c */ /* 0x000fe20003f46070 */
[----:B------:R-:W-:Y:S01]  /*3fe0*/  IMAD.MOV.U32 R12, RZ, RZ, 0x1 ;  /* 0x00000001ff0c7424 */ /* 0x000fe200078e00ff */
[----:B------:R-:W-:Y:S02]  /*3ff0*/  CS2R R10, SRZ ;  /* 0x00000000000a7805 */ /* 0x000fe4000001ff00 */
[----:B------:R-:W-:Y:S01]  /*4000*/  CS2R R8, SRZ ;  /* 0x0000000000087805 */ /* 0x000fe2000001ff00 */
[----:B------:R-:W-:Y:S01]  /*4010*/  UMOV UR4, 0x400 ;  /* 0x0000040000047882 */ /* 0x000fe20000000000 */
[----:B------:R-:W-:Y:S01]  /*4020*/  UMOV UR5, URZ ;  /* 0x000000ff00057c82 */ /* 0x000fe20008000000 */
[----:B------:R-:W-:-:S12]  /*4030*/  ULEA UR6, UR50, UR4, 0x18 ;  /* 0x0000000432067291 */ /* 0x000fd8000f8ec0ff */
.L_x_80:
[----:B------:R-:W-:Y:S02]  /*4040*/  LEA R2, R8, UR6, 0x3 ;  /* 0x0000000608027c11 */ /* 0x000fe4000f8e18ff */
[----:B------:R-:W-:-:S03]  /*4050*/  SHF.L.U32 R5, R9, 0x1f, RZ ;  /* 0x0000001f09057819 */ /* 0x000fc600000006ff */
[----:B------:R-:W-:Y:S01]  /*4060*/  VIADD R4, R2, 0x2a0 ;  /* 0x000002a002047836 */ /* 0x000fe20000000000 */
[----:B------:R-:W2:Y:S02]  /*4070*/  SYNCS.PHASECHK.TRANS64.TRYWAIT P0, [R2+URZ+0x290], R5 ;  /* 0x00029005020075a7 */ /* 0x000ea400080011ff */
[----:B--2---:R-:W-:Y:S05]  /*4080*/  @!P0 BRA `(.L_x_77) ;  /* 0x0000006c00988947 */ /* 0x004fea0003800000 */
.L_x_219:
[----:B------:R-:W-:Y:S01]  /*4090*/  ULEA UR4, UR5, UR6, 0x3 ;  /* 0x0000000605047291 */ /* 0x000fe2000f8e18ff */
[----:B------:R-:W-:Y:S02]  /*40a0*/  PRMT R4, RZ, 0x654, R4 ;  /* 0x00000654ff047816 */ /* 0x000fe40000000004 */
[----:B--2---:R-:W-:Y:S01]  /*40b0*/  SHF.L.U32 R5, R12, 0x1f, RZ ;  /* 0x0000001f0c057819 */ /* 0x004fe200000006ff */
[----:B------:R-:W-:Y:S01]  /*40c0*/  UIADD3 UR7, UPT, UPT, UR4, 0x230, URZ ;  /* 0x0000023004077890 */ /* 0x000fe2000fffe0ff */
[----:B------:R2:W-:Y:S05]  /*40d0*/  SYNCS.ARRIVE.TRANS64.RED.A1T0 RZ, [R4+URZ], RZ ;  /* 0x000000ff04ff79a7 */ /* 0x0005ea00081004ff */
[----:B------:R-:W-:Y:S01]  /*40e0*/  IMAD.U32 R7, RZ, RZ, UR7 ;  /* 0x00000007ff077e24 */ /* 0x000fe2000f8e00ff */
[----:B------:R-:W3:Y:S04]  /*40f0*/  SYNCS.PHASECHK.TRANS64.TRYWAIT P0, [UR4+0x240], R5 ;  /* 0x00024005ff0075a7 */ /* 0x000ee80008001104 */
[----:B------:R-:W-:Y:S01]  /*4100*/  PRMT R6, R0, 0x654, R7 ;  /* 0x0000065400067816 */ /* 0x000fe20000000007 */
[----:B--2---:R-:W-:Y:S01]  /*4110*/  @!P2 IMAD.MOV.U32 R4, RZ, RZ, 0x10 ;  /* 0x00000010ff04a424 */ /* 0x004fe200078e00ff */
[----:B---3--:R-:W-:Y:S06]  /*4120*/  @!P0 BRA `(.L_x_78) ;  /* 0x0000006c00848947 */ /* 0x008fec0003800000 */
.L_x_221:
[----:B------:R-:W-:Y:S01]  /*4130*/  ULEA UR8, UR5, UR6, 0x4 ;  /* 0x0000000605087291 */ /* 0x000fe2000f8e20ff */
[----:B------:R-:W-:Y:S01]  /*4140*/  SEL R3, R6, R3, !P2 ;  /* 0x0000000306037207 */ /* 0x000fe20005000000 */
[----:B------:R-:W-:Y:S01]  /*4150*/  UIADD3 UR9, UPT, UPT, UR4, 0x230, URZ ;  /* 0x0000023004097890 */ /* 0x000fe2000fffe0ff */
[----:B--2---:R-:W-:Y:S01]  /*4160*/  LEA R2, R11, UR6, 0x3 ;  /* 0x000000060b027c11 */ /* 0x004fe2000f8e18ff */
[----:B------:R-:W-:Y:S01]  /*4170*/  UIADD3 UR8, UPT, UPT, UR8, 0x2c0, URZ ;  /* 0x000002c008087890 */ /* 0x000fe2000fffe0ff */
[----:B------:R-:W-:Y:S01]  /*4180*/  SHF.L.U32 R5, R10, 0x1f, RZ ;  /* 0x0000001f0a057819 */ /* 0x000fe200000006ff */
[----:B------:R2:W-:Y:S01]  /*4190*/  @!P2 SYNCS.ARRIVE.TRANS64.RED RZ, [R3+URZ], R4 ;  /* 0x0000000403ffa9a7 */ /* 0x0005e200080004ff */
[----:B------:R-:W-:Y:S01]  /*41a0*/  UIADD3 UR4, UPT, UPT, UR5, 0x1, URZ ;  /* 0x0000000105047890 */ /* 0x000fe2000fffe0ff */
[----:B------:R-:W-:-:S03]  /*41b0*/  VIADD R8, R8, 0x1 ;  /* 0x0000000108087836 */ /* 0x000fc60000000000 */
[----:B------:R-:W-:Y:S02]  /*41c0*/  UISETP.NE.AND UP0, UPT, UR4, 0x2, UPT ;  /* 0x000000020400788c */ /* 0x000fe4000bf05270 */
[----:B------:R-:W-:Y:S06]  /*41d0*/  UGETNEXTWORKID.BROADCAST [UR8], [UR9] ;  /* 0x00000000080073ca */ /* 0x000fec0008000100 */
[----:B------:R-:W-:Y:S01]  /*41e0*/  USEL UR7, URZ, 0x1, UP0 ;  /* 0x00000001ff077887 */ /* 0x000fe20008000000 */
[----:B------:R-:W-:Y:S01]  /*41f0*/  ISETP.NE.AND P0, PT, R8, 0x2, PT ;  /* 0x000000020800780c */ /* 0x000fe20003f05270 */
[----:B------:R-:W-:Y:S01]  /*4200*/  USEL UR5, UR4, URZ, UP0 ;  /* 0x000000ff04057287 */ /* 0x000fe20008000000 */
[----:B------:R-:W3:Y:S03]  /*4210*/  SYNCS.PHASECHK.TRANS64.TRYWAIT P1, [R2+URZ+0x230], R5 ;  /* 0x00023005020075a7 */ /* 0x000ee600080211ff */
[----:B------:R-:W-:Y:S01]  /*4220*/  LOP3.LUT R12, R12, UR7, RZ, 0x3c, !PT ;  /* 0x000000070c0c7c12 */ /* 0x000fe2000f8e3cff */
[----:B--23--:R-:W-:Y:S07]  /*4230*/  @!P1 BRA `(.L_x_79) ;  /* 0x0000006c00589947 */ /* 0x00cfee0003800000 */
.L_x_222:
[C---:B------:R-:W-:Y:S01]  /*4240*/  LEA R4, R11.reuse, UR6, 0x4 ;  /* 0x000000060b047c11 */ /* 0x040fe2000f8e20ff */
[----:B--2---:R-:W-:Y:S01]  /*4250*/  VIADD R2, R2, 0x240 ;  /* 0x0000024002027836 */ /* 0x004fe20000000000 */
[----:B------:R-:W-:Y:S01]  /*4260*/  SEL R8, R8, RZ, P0 ;  /* 0x000000ff08087207 */ /* 0x000fe20000000000 */
[----:B------:R-:W-:-:S03]  /*4270*/  VIADD R11, R11, 0x1 ;  /* 0x000000010b0b7836 */ /* 0x000fc60000000000 */
[----:B------:R-:W2:Y:S01]  /*4280*/  LDS.128 R4, [R4+0x2c0] ;  /* 0x0002c00004047984 */ /* 0x000ea20000000c00 */
[----:B------:R-:W-:Y:S02]  /*4290*/  PRMT R2, RZ, 0x654, R2 ;  /* 0x00000654ff027816 */ /* 0x000fe40000000002 */
[C---:B------:R-:W-:Y:S01]  /*42a0*/  ISETP.NE.AND P1, PT, R11.reuse, 0x2, PT ;  /* 0x000000020b00780c */ /* 0x040fe20003f25270 */
[----:B------:R-:W-:Y:S01]  /*42b0*/  @!PT LDS RZ, [RZ] ;  /* 0x00000000fffff984 */ /* 0x000fe20000000800 */
[----:B------:R-:W-:Y:S01]  /*42c0*/  @!PT LDS RZ, [RZ] ;  /* 0x00000000fffff984 */ /* 0x000fe20000000800 */
[----:B------:R-:W-:Y:S01]  /*42d0*/  @!PT LDS RZ, [RZ] ;  /* 0x00000000fffff984 */ /* 0x000fe20000000800 */
[----:B------:R-:W-:Y:S01]  /*42e0*/  @!PT LDS RZ, [RZ] ;  /* 0x00000000fffff984 */ /* 0x000fe20000000800 */
[----:B------:R3:W-:Y:S06]  /*42f0*/  MEMBAR.ALL.CTA ;  /* 0x0000000000007992 */ /* 0x0007ec0000008000 */
[----:B---3--:R-:W3:Y:S01]  /*4300*/  FENCE.VIEW.ASYNC.S ;  /* 0x00000000000073c6 */ /* 0x008ee20000000000 */
[----:B------:R-:W-:Y:S01]  /*4310*/  SEL R11, R11, RZ, P1 ;  /* 0x000000ff0b0b7207 */ /* 0x000fe20000800000 */
[----:B---3--:R3:W-:Y:S01]  /*4320*/  SYNCS.ARRIVE.TRANS64.RED.A1T0 RZ, [R2+URZ], RZ ;  /* 0x000000ff02ff79a7 */ /* 0x0087e200081004ff */
[----:B--2---:R-:W-:-:S02]  /*4330*/  LOP3.LUT P3, RZ, R6, 0x1, RZ, 0xc0, !PT ;  /* 0x0000000106ff7812 */ /* 0x004fc4000786c0ff */
[----:B------:R-:W-:-:S04]  /*4340*/  SEL R5, RZ, 0x1, P1 ;  /* 0x00000001ff057807 */ /* 0x000fc80000800000 */
[----:B------:R-:W-:Y:S02]  /*4350*/  LOP3.LUT R10, R10, R5, RZ, 0x3c, !PT ;  /* 0x000000050a0a7212 */ /* 0x000fe400078e3cff */
[----:B---3--:R-:W-:-:S04]  /*4360*/  SEL R2, RZ, 0x1, P0 ;  /* 0x00000001ff027807 */ /* 0x008fc80000000000 */
[----:B------:R-:W-:Y:S01]  /*4370*/  LOP3.LUT R9, R9, R2, RZ, 0x3c, !PT ;  /* 0x0000000209097212 */ /* 0x000fe200078e3cff */
[----:B------:R-:W-:Y:S06]  /*4380*/  @P3 BRA `(.L_x_80) ;  /* 0xfffffffc002c3947 */ /* 0x000fec000383ffff */
[----:B------:R-:W-:Y:S01]  /*4390*/  ULEA UR4, UR5, UR6, 0x3 ;  /* 0x0000000605047291 */ /* 0x000fe2000f8e18ff */
[----:B------:R-:W-:-:S08]  /*43a0*/  SHF.L.U32 R3, R12, 0x1f, RZ ;  /* 0x0000001f0c037819 */ /* 0x000fd000000006ff */
[----:B------:R-:W2:Y:S02]  /*43b0*/  SYNCS.PHASECHK.TRANS64 P0, [UR4+0x240], R3 ;  /* 0x00024003ff0075a7 */ /* 0x000ea40008001004 */
[----:B--2---:R-:W-:Y:S05]  /*43c0*/  @P0 BRA `(.L_x_81) ;  /* 0x0000000000080947 */ /* 0x004fea0003800000 */
[----:B------:R-:W2:Y:S02]  /*43d0*/  SYNCS.PHASECHK.TRANS64.TRYWAIT P0, [UR4+0x240], R3 ;  /* 0x00024003ff0075a7 */ /* 0x000ea40008001104 */
[----:B--2---:R-:W-:Y:S05]  /*43e0*/  @!P0 BRA `(.L_x_82) ;  /* 0x0000006c00008947 */ /* 0x004fea0003800000 */
.L_x_81:
[----:B------:R-:W-:-:S04]  /*43f0*/  UIADD3 UR7, UPT, UPT, UR5, 0x1, URZ ;  /* 0x0000000105077890 */ /* 0x000fc8000fffe0ff */
[----:B------:R-:W-:-:S04]  /*4400*/  UISETP.NE.AND UP0, UPT, UR7, 0x2, UPT ;  /* 0x000000020700788c */ /* 0x000fc8000bf05270 */
[----:B------:R-:W-:Y:S02]  /*4410*/  USEL UR8, URZ, 0x1, UP0 ;  /* 0x00000001ff087887 */ /* 0x000fe40008000000 */
[----:B------:R-:W-:-:S04]  /*4420*/  USEL UR7, UR7, URZ, UP0 ;  /* 0x000000ff07077287 */ /* 0x000fc80008000000 */
[----:B------:R-:W-:Y:S01]  /*4430*/  ULEA UR7, UR7, UR6, 0x3 ;  /* 0x0000000607077291 */ /* 0x000fe2000f8e18ff */
[----:B--2---:R-:W-:-:S04]  /*4440*/  LOP3.LUT R3, R12, UR8, RZ, 0x3c, !PT ;  /* 0x000000080c037c12 */ /* 0x004fc8000f8e3cff */
[----:B------:R-:W-:-:S04]  /*4450*/  SHF.L.U32 R0, R3, 0x1f, RZ ;  /* 0x0000001f03007819 */ /* 0x000fc800000006ff */
[----:B------:R-:W2:Y:S02]  /*4460*/  SYNCS.PHASECHK.TRANS64 P0, [UR7+0x240], R0 ;  /* 0x00024000ff0075a7 */ /* 0x000ea40008001007 */
[----:B-12---:R-:W-:Y:S05]  /*4470*/  @P0 EXIT ;  /* 0x000000000000094d */ /* 0x006fea0003800000 */
[----:B------:R-:W-:Y:S02]  /*4480*/  SHF.L.U32 R3, R3, 0x1f, RZ ;  /* 0x0000001f03037819 */ /* 0x000fe400000006ff */
[----:B------:R-:W-:-:S07]  /*4490*/  MOV R0, UR7 ;  /* 0x0000000700007c02 */ /* 0x000fce0008000f00 */
.L_x_83:
[----:B-1----:R1:W2:Y:S02]  /*44a0*/  SYNCS.PHASECHK.TRANS64.TRYWAIT P0, [R0+URZ+0x240], R3 ;  /* 0x00024003000075a7 */ /* 0x0022a400080011ff */
[----:B--2---:R-:W-:Y:S05]  /*44b0*/  @!P0 NANOSLEEP.SYNCS 0x989680 ;  /* 0x009896800000895d */ /* 0x004fea0003900000 */
[----:B------:R-:W2:Y:S02]  /*44c0*/  @!P0 SYNCS.PHASECHK.TRANS64 P0, [R0+URZ+0x240], R3 ;  /* 0x00024003000085a7 */ /* 0x000ea400080010ff */
[----:B--2---:R-:W-:Y:S05]  /*44d0*/  @P0 EXIT ;  /* 0x000000000000094d */ /* 0x004fea0003800000 */
[----:B------:R-:W-:Y:S05]  /*44e0*/  BRA `(.L_x_83) ;  /* 0xfffffffc00ec7947 */ /* 0x000fea000383ffff */
.L_x_76:
[----:B------:R-:W-:Y:S05]  /*44f0*/  BRA.U UP6, `(.L_x_84) ;  /* 0x0000001106847547 */ /* 0x000fea000b800000 */
[----:B------:R-:W-:Y:S01]  /*4500*/  UMOV UR4, 0x40 ;  /* 0x0000004000047882 */ /* 0x000fe20000000000 */
[----:B------:R-:W-:Y:S01]  /*4510*/  NOP ;  /* 0x0000000000007918 */ /* 0x000fe20000000000 */
[----:B------:R-:W-:Y:S01]  /*4520*/  ULEA UR5, UR50, UR4, 0x18 ;  /* 0x0000000432057291 */ /* 0x000fe2000f8ec0ff */
[----:B------:R-:W-:Y:S02]  /*4530*/  UMOV UR6, 0x400 ;  /* 0x0000040000067882 */ /* 0x000fe40000000000 */
[----:B------:R-:W-:-:S06]  /*4540*/  ULEA UR6, UR50, UR6, 0x18 ;  /* 0x0000000632067291 */ /* 0x000fcc000f8ec0ff */
[----:B------:R-:W2:Y:S02]  /*4550*/  LDS.U8 R0, [UR5+0x1c] ;  /* 0x00001c05ff007984 */ /* 0x000ea40008000000 */
[----:B--2---:R-:W-:-:S13]  /*4560*/  ISETP.NE.AND P0, PT, R0, RZ, PT ;  /* 0x000000ff0000720c */ /* 0x004fda0003f05270 */
[----:B------:R-:W-:Y:S05]  /*4570*/  @P0 BRA `(.L_x_85) ;  /* 0x0000000400080947 */ /* 0x000fea0003800000 */
[----:B------:R-:W-:Y:S02]  /*4580*/  UISETP.NE.U32.AND UP1, UPT, UR34, 0x1, UPT ;  /* 0x000000012200788c */ /* 0x000fe4000bf25070 */
[----:B------:R-:W-:-:S07]  /*4590*/  UIADD3 UR7, UPT, UPT, UR5, 0x8, URZ ;  /* 0x0000000805077890 */ /* 0x000fce000fffe0ff */
[----:B------:R-:W-:Y:S05]  /*45a0*/  BRA.U !UP1, `(.L_x_86) ;  /* 0x00000001099c7547 */ /* 0x000fea000b800000 */
[----:B------:R-:W-:Y:S01]  /*45b0*/  ELECT P0, URZ, PT ;  /* 0x0000000000ff782f */ /* 0x000fe20003800000 */
[----:B------:R-:W-:-:S12]  /*45c0*/  BSSY B0, `(.L_x_86) ;  /* 0x0000025000007945 */ /* 0x000fd80003800000 */
[----:B------:R-:W-:Y:S05]  /*45d0*/  @!P0 BRA `(.L_x_87) ;  /* 0x00000000008c8947 */ /* 0x000fea0003800000 */
[----:B------:R-:W-:-:S05]  /*45e0*/  UMOV UR4, 0x10 ;  /* 0x0000001000047882 */ /* 0x000fca0000000000 */
[----:B------:R-:W-:Y:S04]  /*45f0*/  DEPBAR.LE SB2, 0x36 ;  /* 0x0000ad800000791a */ /* 0x000fe80000000000 */
[----:B------:R-:W2:Y:S02]  /*4600*/  UTCATOMSWS.2CTA.FIND_AND_SET.ALIGN UP0, UR4, UR4 ;  /* 0x00000004000475e3 */ /* 0x000ea40008200800 */
[----:B--2---:R-:W-:Y:S01]  /*4610*/  MOV R11, UR4 ;  /* 0x00000004000b7c02 */ /* 0x004fe20008000f00 */
[----:B------:R-:W-:Y:S06]  /*4620*/  BRA.U UP0, `(.L_x_88) ;  /* 0x0000000100187547 */ /* 0x000fec000b800000 */
.L_x_89:
[----:B------:R-:W-:Y:S05]  /*4630*/  NANOSLEEP 0x64 ;  /* 0x000000640000795d */ /* 0x000fea0003800000 */
[----:B------:R-:W-:-:S05]  /*4640*/  UMOV UR4, 0x10 ;  /* 0x0000001000047882 */ /* 0x000fca0000000000 */
[----:B------:R-:W-:Y:S04]  /*4650*/  DEPBAR.LE SB2, 0x36 ;  /* 0x0000ad800000791a */ /* 0x000fe80000000000 */
[----:B------:R-:W2:Y:S02]  /*4660*/  UTCATOMSWS.2CTA.FIND_AND_SET.ALIGN UP0, UR4, UR4 ;  /* 0x00000004000475e3 */ /* 0x000ea40008200800 */
[----:B--2---:R-:W-:Y:S01]  /*4670*/  MOV R11, UR4 ;  /* 0x00000004000b7c02 */ /* 0x004fe20008000f00 */
[----:B------:R-:W-:Y:S05]  /*4680*/  BRA.U !UP0, `(.L_x_89) ;  /* 0xfffffffd08e87547 */ /* 0x000fea000b83ffff */
.L_x_88:
[----:B------:R-:W2:Y:S01]  /*4690*/  LDS R7, [UR5+0x10] ;  /* 0x00001005ff077984 */ /* 0x000ea20008000800 */
[----:B------:R-:W-:Y:S01]  /*46a0*/  IMAD.U32 R5, RZ, RZ, UR6 ;  /* 0x00000006ff057e24 */ /* 0x000fe2000f8e00ff */
[----:B------:R-:W-:-:S03]  /*46b0*/  MOV R4, UR29 ;  /* 0x0000001d00047c02 */ /* 0x000fc60008000f00 */
[----:B------:R-:W-:Y:S01]  /*46c0*/  VIADD R5, R5, 0x2e0 ;  /* 0x000002e005057836 */ /* 0x000fe20000000000 */
[----:B--2---:R-:W-:-:S04]  /*46d0*/  SHF.L.U32 R7, R7, 0x1f, RZ ;  /* 0x0000001f07077819 */ /* 0x004fc800000006ff */
[----:B------:R-:W2:Y:S02]  /*46e0*/  SYNCS.PHASECHK.TRANS64.TRYWAIT P0, [UR5+0x8], R7 ;  /* 0x00000807ff0075a7 */ /* 0x000ea40008001105 */
[----:B--2---:R-:W-:Y:S05]  /*46f0*/  @P0 BRA `(.L_x_90) ;  /* 0x0000000000080947 */ /* 0x004fea0003800000 */
[----:B------:R-:W2:Y:S02]  /*4700*/  SYNCS.PHASECHK.TRANS64.TRYWAIT P0, [UR5+0x8], R7 ;  /* 0x00000807ff0075a7 */ /* 0x000ea40008001105 */
[----:B--2---:R-:W-:Y:S05]  /*4710*/  @!P0 BRA `(.L_x_91) ;  /* 0x00000068004c8947 */ /* 0x004fea0003800000 */
.L_x_90:
[----:B--2---:R-:W-:Y:S01]  /*4720*/  HFMA2 R0, -RZ, RZ, 0, 5.9604644775390625e-08 ;  /* 0x00000001ff007431 */ /* 0x004fe200000001ff */
[----:B------:R-:W-:Y:S01]  /*4730*/  UPRMT UR4, UR29, 0x654, UR7 ;  /* 0x000006541d047896 */ /* 0x000fe20008000007 */
[----:B------:R-:W-:Y:S01]  /*4740*/  IMAD.MOV.U32 R8, RZ, RZ, 0xffff ;  /* 0x0000ffffff087424 */ /* 0x000fe200078e00ff */
[----:B------:R-:W-:Y:S01]  /*4750*/  PRMT R4, R4, 0x654, R5 ;  /* 0x0000065404047816 */ /* 0x000fe20000000005 */
[----:B------:R-:W-:Y:S02]  /*4760*/  IMAD.MOV.U32 R6, RZ, RZ, 0x4 ;  /* 0x00000004ff067424 */ /* 0x000fe400078e00ff */
[----:B------:R-:W-:Y:S01]  /*4770*/  IMAD.SHL.U32 R9, R11, 0x20, RZ ;  /* 0x000000200b097824 */ /* 0x000fe200078e00ff */
[----:B------:R-:W-:Y:S02]  /*4780*/  MOV R5, UR4 ;  /* 0x0000000400057c02 */ /* 0x000fe40008000f00 */
[-C--:B------:R-:W-:Y:S01]  /*4790*/  SHF.L.U32 R8, R8, R11.reuse, RZ ;  /* 0x0000000b08087219 */ /* 0x080fe200000006ff */
[----:B------:R2:W-:Y:S01]  /*47a0*/  SYNCS.ARRIVE.TRANS64.RED RZ, [UR4], R6 ;  /* 0x00000006ffff79a7 */ /* 0x0005e20008000404 */
[----:B------:R-:W-:Y:S01]  /*47b0*/  SHF.L.U32 R7, R0, R11, RZ ;  /* 0x0000000b00077219 */ /* 0x000fe200000006ff */
[----:B------:R2:W-:Y:S04]  /*47c0*/  STS [UR6+0x2e0], R9 ;  /* 0x0002e009ff007988 */ /* 0x0005e80008000806 */
[----:B------:R2:W-:Y:S04]  /*47d0*/  STAS [R4.64], R11 ;  /* 0x0000000b04007dbd */ /* 0x0005e8000c0008ff */
[----:B------:R2:W-:Y:S04]  /*47e0*/  ATOMS.OR RZ, [UR5+0x14], R8 ;  /* 0x00001408ffff798c */ /* 0x0005e8000b000005 */
[----:B------:R2:W-:Y:S04]  /*47f0*/  ATOMS.OR RZ, [UR5+0x18], R7 ;  /* 0x00001807ffff798c */ /* 0x0005e8000b000005 */
[----:B------:R2:W-:Y:S02]  /*4800*/  ATOMS.XOR RZ, [UR5+0x10], R0 ;  /* 0x00001000ffff798c */ /* 0x0005e4000b800005 */
.L_x_87:
[----:B-1----:R-:W-:Y:S05]  /*4810*/  BSYNC B0 ;  /* 0x0000000000007941 */ /* 0x002fea0003800000 */
.L_x_86:
[----:B------:R-:W-:Y:S05]  /*4820*/  BRA.U UP1, `(.L_x_92) ;  /* 0x00000001016c7547 */ /* 0x000fea000b800000 */
[----:B------:R-:W-:-:S03]  /*4830*/  UMOV UR4, 0xffffffff ;  /* 0xffffffff00047882 */ /* 0x000fc60000000000 */
[----:B------:R-:W-:Y:S05]  /*4840*/  BRA.DIV UR4, `(.L_x_93) ;  /* 0x0000006a04187947 */ /* 0x000fea000b800000 */
[----:B------:R-:W-:-:S13]  /*4850*/  ELECT P0, URZ, PT ;  /* 0x0000000000ff782f */ /* 0x000fda0003800000 */
.L_x_226:
[----:B------:R-:W-:Y:S05]  /*4860*/  @!P0 BRA `(.L_x_92) ;  /* 0x00000000005c8947 */ /* 0x000fea0003800000 */
[----:B--2---:R-:W2:Y:S02]  /*4870*/  LDS R5, [UR5+0x10] ;  /* 0x00001005ff057984 */ /* 0x004ea40008000800 */
[----:B--2---:R-:W-:-:S04]  /*4880*/  SHF.L.U32 R5, R5, 0x1f, RZ ;  /* 0x0000001f05057819 */ /* 0x004fc800000006ff */
[----:B------:R-:W2:Y:S02]  /*4890*/  SYNCS.PHASECHK.TRANS64.TRYWAIT P0, [UR5+0x8], R5 ;  /* 0x00000805ff0075a7 */ /* 0x000ea40008001105 */
[----:B--2---:R-:W-:Y:S05]  /*48a0*/  @P0 BRA `(.L_x_94) ;  /* 0x0000000000080947 */ /* 0x004fea0003800000 */
[----:B------:R-:W2:Y:S02]  /*48b0*/  SYNCS.PHASECHK.TRANS64.TRYWAIT P0, [UR5+0x8], R5 ;  /* 0x00000805ff0075a7 */ /* 0x000ea40008001105 */
[----:B--2---:R-:W-:Y:S05]  /*48c0*/  @!P0 BRA `(.L_x_95) ;  /* 0x00000068001c8947 */ /* 0x004fea0003800000 */
.L_x_94:
[----:B------:R-:W3:Y:S01]  /*48d0*/  LDS R7, [UR6+0x2e0] ;  /* 0x0002e006ff077984 */ /* 0x000ee20008000800 */
[----:B--2---:R-:W-:Y:S02]  /*48e0*/  HFMA2 R0, -RZ, RZ, 0, 5.9604644775390625e-08 ;  /* 0x00000001ff007431 */ /* 0x004fe400000001ff */
[----:B------:R-:W-:Y:S01]  /*48f0*/  IMAD.MOV.U32 R4, RZ, RZ, 0xffff ;  /* 0x0000ffffff047424 */ /* 0x000fe200078e00ff */
[----:B------:R-:W-:Y:S01]  /*4900*/  UPRMT UR4, UR29, 0x654, UR7 ;  /* 0x000006541d047896 */ /* 0x000fe20008000007 */
[----:B---3--:R-:W-:-:S03]  /*4910*/  IMAD.SHL.U32 R5, R7, 0x20, RZ ;  /* 0x0000002007057824 */ /* 0x008fc600078e00ff */
[-C--:B------:R-:W-:Y:S02]  /*4920*/  SHF.L.U32 R4, R4, R7.reuse, RZ ;  /* 0x0000000704047219 */ /* 0x080fe400000006ff */
[----:B------:R-:W-:Y:S01]  /*4930*/  SHF.L.U32 R7, R0, R7, RZ ;  /* 0x0000000700077219 */ /* 0x000fe200000006ff */
[----:B------:R3:W-:Y:S04]  /*4940*/  STS [UR6+0x2e0], R5 ;  /* 0x0002e005ff007988 */ /* 0x0007e80008000806 */
[----:B------:R3:W-:Y:S04]  /*4950*/  ATOMS.OR RZ, [UR5+0x14], R4 ;  /* 0x00001404ffff798c */ /* 0x0007e8000b000005 */
[----:B------:R3:W-:Y:S01]  /*4960*/  ATOMS.OR RZ, [UR5+0x18], R7 ;  /* 0x00001807ffff798c */ /* 0x0007e2000b000005 */
[----:B------:R-:W-:Y:S03]  /*4970*/  SYNCS.ARRIVE.TRANS64.RED.A1T0 RZ, [UR4], RZ ;  /* 0x000000ffffff79a7 */ /* 0x000fe60008100404 */
[----:B------:R3:W-:Y:S01]  /*4980*/  ATOMS.XOR RZ, [UR5+0x10], R0 ;  /* 0x00001000ffff798c */ /* 0x0007e2000b800005 */
[----:B------:R-:W-:Y:S05]  /*4990*/  BRA `(.L_x_92) ;  /* 0x0000000000107947 */ /* 0x000fea0003800000 */
.L_x_85:
[----:B------:R-:W-:Y:S02]  /*49a0*/  MOV R0, 0xffffffff ;  /* 0xffffffff00007802 */ /* 0x000fe40000000f00 */
[----:B------:R-:W-:-:S03]  /*49b0*/  MOV R4, 0x49e0 ;  /* 0x000049e000047802 */ /* 0x000fc60000000f00 */
[----:B------:R2:W-:Y:S04]  /*49c0*/  STS [UR6+0x2e0], R0 ;  /* 0x0002e000ff007988 */ /* 0x0005e80008000806 */
[----:B-12--5:R-:W-:Y:S05]  /*49d0*/  CALL.REL.NOINC `($__internal_1_$__cuda_sm10x_tcgen05_guardrail_trap_phase_invalid_during_alloc) ;  /* 0x0000006c00647944 */ /* 0x026fea0003c00000 */
.L_x_92:
[----:B------:R-:W-:Y:S05]  /*49e0*/  WARPSYNC.ALL ;  /* 0x0000000000007948 */ /* 0x000fea0003800000 */
[----:B------:R-:W4:Y:S01]  /*49f0*/  S2UR UR4, SR_CgaCtaId ;  /* 0x00000000000479c3 */ /* 0x000f220000008800 */
[----:B------:R-:W-:Y:S01]  /*4a00*/  UMOV UR13, 0x400 ;  /* 0x00000400000d7882 */ /* 0x000fe20000000000 */
[----:B------:R-:W-:-:S06]  /*4a10*/  NOP ;  /* 0x0000000000007918 */ /* 0x000fcc0000000000 */
[----:B------:R-:W-:Y:S06]  /*4a20*/  BAR.ARV 0x6, 0xa0 ;  /* 0x0182800000007b1d */ /* 0x000fec0000002000 */
[----:B------:R-:W1:Y:S01]  /*4a30*/  LDCU UR6, c[0x0][0x38c] ;  /* 0x00007180ff0677ac */ /* 0x000e620008000800 */
[----:B------:R-:W-:Y:S01]  /*4a40*/  LOP3.LUT R3, R3, 0xffff, RZ, 0xc0, !PT ;  /* 0x0000ffff03037812 */ /* 0x000fe200078ec0ff */
[----:B--2---:R-:W-:Y:S01]  /*4a50*/  IMAD.MOV.U32 R9, RZ, RZ, 0x1 ;  /* 0x00000001ff097424 */ /* 0x004fe200078e00ff */
[----:B------:R-:W-:Y:S01]  /*4a60*/  LOP3.LUT R2, R2, 0xffff, RZ, 0xc0, !PT ;  /* 0x0000ffff02027812 */ /* 0x000fe200078ec0ff */
[----:B------:R-:W-:Y:S01]  /*4a70*/  IMAD.MOV.U32 R8, RZ, RZ, RZ ;  /* 0x000000ffff087224 */ /* 0x000fe200078e00ff */
[----:B------:R-:W-:Y:S01]  /*4a80*/  R2UR UR16, R3 ;  /* 0x00000000031072ca */ /* 0x000fe200000e0000 */
[----:B------:R-:W-:Y:S01]  /*4a90*/  UMOV UR20, URZ ;  /* 0x000000ff00147c82 */ /* 0x000fe20008000000 */
[----:B------:R-:W-:-:S02]  /*4aa0*/  R2UR UR24, R2 ;  /* 0x00000000021872ca */ /* 0x000fc400000e0000 */
[----:B------:R-:W-:Y:S01]  /*4ab0*/  CS2R R2, SRZ ;  /* 0x0000000000027805 */ /* 0x000fe2000001ff00 */
[----:B------:R-:W-:Y:S01]  /*4ac0*/  UMOV UR10, URZ ;  /* 0x000000ff000a7c82 */ /* 0x000fe20008000000 */
[----:B----4-:R-:W-:Y:S02]  /*4ad0*/  ULEA UR13, UR4, UR13, 0x18 ;  /* 0x0000000d040d7291 */ /* 0x010fe4000f8ec0ff */
[----:B------:R-:W-:Y:S02]  /*4ae0*/  UISETP.NE.AND UP3, UPT, UR34, URZ, UPT ;  /* 0x000000ff2200728c */ /* 0x000fe4000bf65270 */
[----:B------:R-:W-:Y:S02]  /*4af0*/  UIADD3 UR5, UPT, UPT, UR13, 0x8600, URZ ;  /* 0x000086000d057890 */ /* 0x000fe4000fffe0ff */
[----:B------:R-:W-:Y:S02]  /*4b00*/  UIADD3 UR4, UPT, UPT, UR13, 0x28600, URZ ;  /* 0x000286000d047890 */ /* 0x000fe4000fffe0ff */
[----:B-1----:R-:W-:Y:S01]  /*4b10*/  UIADD3 UR6, UPT, UPT, UR6, 0x1f, URZ ;  /* 0x0000001f06067890 */ /* 0x002fe2000fffe0ff */
[----:B---3--:R-:W1:Y:S01]  /*4b20*/  LDS R0, [UR13+0x2e0] ;  /* 0x0002e00dff007984 */ /* 0x008e620008000800 */
[----:B------:R-:W-:-:S02]  /*4b30*/  USHF.R.U32.HI UR5, URZ, 0x4, UR5 ;  /* 0x00000004ff057899 */ /* 0x000fc40008011605 */
[----:B------:R-:W-:Y:S02]  /*4b40*/  USHF.R.S32.HI UR21, URZ, 0x1f, UR6 ;  /* 0x0000001fff157899 */ /* 0x000fe40008011406 */
[----:B------:R-:W-:Y:S02]  /*4b50*/  USHF.R.U32.HI UR4, URZ, 0x4, UR4 ;  /* 0x00000004ff047899 */ /* 0x000fe40008011604 */
[----:B------:R-:W-:Y:S02]  /*4b60*/  ULEA.HI UR21, UR21, UR6, URZ, 0x5 ;  /* 0x0000000615157291 */ /* 0x000fe4000f8f28ff */
[----:B------:R-:W-:Y:S02]  /*4b70*/  ULOP3.LUT UR5, UR5, 0x3fff, URZ, 0xc0, !UPT ;  /* 0x00003fff05057892 */ /* 0x000fe4000f8ec0ff */
[----:B------:R-:W-:Y:S02]  /*4b80*/  USHF.R.S32.HI UR21, URZ, 0x5, UR21 ;  /* 0x00000005ff157899 */ /* 0x000fe40008011415 */
[----:B------:R-:W-:-:S02]  /*4b90*/  ULOP3.LUT UR18, UR4, 0x3fff, URZ, 0xc0, !UPT ;  /* 0x00003fff04127892 */ /* 0x000fc4000f8ec0ff */
[----:B------:R-:W-:Y:S02]  /*4ba0*/  UISETP.LT.AND UP0, UPT, UR21, 0x1, UPT ;  /* 0x000000011500788c */ /* 0x000fe4000bf01270 */
[----:B------:R-:W-:Y:S02]  /*4bb0*/  ULOP3.LUT UR17, UR5, 0x10000, URZ, 0xfc, !UPT ;  /* 0x0001000005117892 */ /* 0x000fe4000f8efcff */
[----:B------:R-:W-:Y:S02]  /*4bc0*/  ULOP3.LUT UR18, UR18, 0x10000, URZ, 0xfc, !UPT ;  /* 0x0001000012127892 */ /* 0x000fe4000f8efcff */
[----:B------:R-:W-:Y:S01]  /*4bd0*/  USEL UR25, UR21, 0x1, !UP0 ;  /* 0x0000000115197887 */ /* 0x000fe2000c000000 */
[----:B------:R-:W-:Y:S01]  /*4be0*/  UMOV UR11, URZ ;  /* 0x000000ff000b7c82 */ /* 0x000fe20008000000 */
[----:B------:R-:W-:Y:S01]  /*4bf0*/  UMOV UR22, 0x0 ;  /* 0x0000000000167882 */ /* 0x000fe20000000000 */
[----:B------:R-:W-:Y:S01]  /*4c00*/  UMOV UR23, 0x10200010 ;  /* 0x1020001000177882 */ /* 0x000fe20000000000 */
[----:B-1----:R-:W-:-:S15]  /*4c10*/  R2UR UR26, R0 ;  /* 0x00000000001a72ca */ /* 0x002fde00000e0000 */
.L_x_103:
[C---:B------:R-:W-:Y:S02]  /*4c20*/  LEA R0, R8.reuse, UR13, 0x3 ;  /* 0x0000000d08007c11 */ /* 0x040fe4000f8e18ff */
[----:B------:R-:W-:Y:S02]  /*4c30*/  SHF.L.U32 R5, R3, 0x1f, RZ ;  /* 0x0000001f03057819 */ /* 0x000fe400000006ff */
[----:B------:R-:W-:Y:S02]  /*4c40*/  LEA R4, R8, UR13, 0x4 ;  /* 0x0000000d08047c11 */ /* 0x000fe4000f8e20ff */
[----:B------:R-:W1:Y:S02]  /*4c50*/  SYNCS.PHASECHK.TRANS64.TRYWAIT P0, [R0+URZ+0x230], R5 ;  /* 0x00023005000075a7 */ /* 0x000e6400080011ff */
[----:B-1-3--:R-:W-:Y:S05]  /*4c60*/  @!P0 BRA `(.L_x_96) ;  /* 0x00000064004c8947 */ /* 0x00afea0003800000 */
.L_x_227:
[----:B-1----:R-:W1:Y:S01]  /*4c70*/  LDS.128 R4, [R4+0x2c0] ;  /* 0x0002c00004047984 */ /* 0x002e620000000c00 */
[----:B------:R-:W-:Y:S02]  /*4c80*/  VIADD R0, R0, 0x240 ;  /* 0x0000024000007836 */ /* 0x000fe40000000000 */
[----:B------:R-:W-:Y:S01]  /*4c90*/  VIADD R8, R8, 0x1 ;  /* 0x0000000108087836 */ /* 0x000fe20000000000 */
[----:B------:R-:W-:Y:S01]  /*4ca0*/  @!PT LDS RZ, [RZ] ;  /* 0x00000000fffff984 */ /* 0x000fe20000000800 */
[----:B------:R-:W-:Y:S01]  /*4cb0*/  @!PT LDS RZ, [RZ] ;  /* 0x00000000fffff984 */ /* 0x000fe20000000800 */
[----:B------:R-:W-:Y:S01]  /*4cc0*/  @!PT LDS RZ, [RZ] ;  /* 0x00000000fffff984 */ /* 0x000fe20000000800 */
[----:B------:R-:W-:Y:S01]  /*4cd0*/  @!PT LDS RZ, [RZ] ;  /* 0x00000000fffff984 */ /* 0x000fe20000000800 */
[----:B------:R2:W-:Y:S06]  /*4ce0*/  MEMBAR.ALL.CTA ;  /* 0x0000000000007992 */ /* 0x0005ec0000008000 */
[----:B--2---:R-:W2:Y:S01]  /*4cf0*/  FENCE.VIEW.ASYNC.S ;  /* 0x00000000000073c6 */ /* 0x004ea20000000000 */
[----:B------:R-:W-:-:S04]  /*4d00*/  PRMT R0, RZ, 0x654, R0 ;  /* 0x00000654ff007816 */ /* 0x000fc80000000000 */
[----:B--2---:R2:W-:Y:S01]  /*4d10*/  SYNCS.ARRIVE.TRANS64.RED.A1T0 RZ, [R0+URZ], RZ ;  /* 0x000000ff00ff79a7 */ /* 0x0045e200081004ff */
[----:B-1----:R-:W-:Y:S01]  /*4d20*/  LOP3.LUT P1, RZ, R6, 0x1, RZ, 0xc0, !PT ;  /* 0x0000000106ff7812 */ /* 0x002fe2000782c0ff */
[----:B--2---:R-:W-:-:S12]  /*4d30*/  BRA.U UP3, `(.L_x_97) ;  /* 0x0000000103cc7547 */ /* 0x004fd8000b800000 */
[----:B------:R-:W1:Y:S01]  /*4d40*/  LDCU UR4, c[0x0][0x38c] ;  /* 0x00007180ff0477ac */ /* 0x000e620008000800 */
[----:B------:R-:W-:Y:S02]  /*4d50*/  PLOP3.LUT P2, PT, PT, PT, PT, 0x80, 0x8 ;  /* 0x000000000008781c */ /* 0x000fe40003f4f070 */
[----:B------:R-:W-:Y:S01]  /*4d60*/  SHF.L.U32 R5, R9, 0x1f, RZ ;  /* 0x0000001f09057819 */ /* 0x000fe200000006ff */
[----:B------:R-:W-:Y:S02]  /*4d70*/  ULEA UR19, UR20, UR13, 0x3 ;  /* 0x0000000d14137291 */ /* 0x000fe4000f8e18ff */
[----:B-1----:R-:W-:-:S06]  /*4d80*/  UISETP.GE.AND UP0, UPT, UR4, 0x1, UPT ;  /* 0x000000010400788c */ /* 0x002fcc000bf06270 */
[----:B------:R-:W-:-:S05]  /*4d90*/  PLOP3.LUT P0, PT, PT, PT, UP0, 0x80, 0x8 ;  /* 0x000000000008781c */ /* 0x000fca0003f0f008 */
[----:B------:R-:W-:-:S08]  /*4da0*/  @UP0 ULEA UR4, UR10, UR13, 0x3 ;  /* 0x0000000d0a040291 */ /* 0x000fd0000f8e18ff */
[----:B------:R-:W-:-:S04]  /*4db0*/  @P0 SHF.L.U32 R0, R2, 0x1f, RZ ;  /* 0x0000001f02000819 */ /* 0x000fc800000006ff */
[----:B------:R1:W2:Y:S01]  /*4dc0*/  @P0 SYNCS.PHASECHK.TRANS64.TRYWAIT P2, [UR4], R0 ;  /* 0x00000000ff0005a7 */ /* 0x0002a20008041104 */
[----:B------:R-:W3:Y:S02]  /*4dd0*/  SYNCS.PHASECHK.TRANS64.TRYWAIT P0, [UR19+0x270], R5 ;  /* 0x00027005ff0075a7 */ /* 0x000ee40008001113 */
[----:B-123--:R-:W-:Y:S05]  /*4de0*/  @!P0 BRA `(.L_x_98) ;  /* 0x0000006400008947 */ /* 0x00efea0003800000 */
.L_x_229:
[----:B------:R-:W-:Y:S01]  /*4df0*/  UMOV UR14, UR11 ;  /* 0x0000000b000e7c82 */ /* 0x000fe20008000000 */
[----:B------:R-:W-:Y:S05]  /*4e00*/  BRA.U !UP0, `(.L_x_99) ;  /* 0x0000000108887547 */ /* 0x000fea000b800000 */
[----:B------:R-:W-:Y:S02]  /*4e10*/  UIADD3 UR14, UPT, UPT, UR25, UR11, URZ ;  /* 0x0000000b190e7290 */ /* 0x000fe4000fffe0ff */
[----:B------:R-:W-:Y:S02]  /*4e20*/  ULEA UR15, UR20, UR26, 0x7 ;  /* 0x0000001a140f7291 */ /* 0x000fe4000f8e38ff */
[----:B------:R-:W-:Y:S01]  /*4e30*/  UPLOP3.LUT UP2, UPT, UPT, UPT, UPT, 0x40, 0x4 ;  /* 0x000000000004789c */ /* 0x000fe20003f4e870 */
[----:B------:R-:W-:Y:S01]  /*4e40*/  UMOV UR12, UR21 ;  /* 0x00000015000c7c82 */ /* 0x000fe20008000000 */
[----:B------:R-:W-:-:S09]  /*4e50*/  UMOV UR5, UR10 ;  /* 0x0000000a00057c82 */ /* 0x000fd20008000000 */
.L_x_102:
[----:B--2---:R-:W-:Y:S01]  /*4e60*/  ULEA UR6, UR5, UR13, 0x3 ;  /* 0x0000000d05067291 */ /* 0x004fe2000f8e18ff */
[----:B---3--:R-:W-:Y:S11]  /*4e70*/  @P2 BRA `(.L_x_100) ;  /* 0x00000000000c2947 */ /* 0x008ff60003800000 */
[----:B-1----:R-:W-:Y:S04]  /*4e80*/  SHF.L.U32 R5, R2, 0x1f, RZ ;  /* 0x0000001f02057819 */ /* 0x002fe800000006ff */
[----:B------:R-:W1:Y:S02]  /*4e90*/  SYNCS.PHASECHK.TRANS64.TRYWAIT P0, [UR6], R5 ;  /* 0x00000005ff0075a7 */ /* 0x000e640008001106 */
[----:B-1----:R-:W-:Y:S05]  /*4ea0*/  @!P0 BRA `(.L_x_101) ;  /* 0x0000006000e88947 */ /* 0x002fea0003800000 */
.L_x_100:
[----:B------:R-:W-:Y:S01]  /*4eb0*/  UISETP.NE.AND UP0, UPT, UR12, 0x1, UPT ;  /* 0x000000010c00788c */ /* 0x000fe2000bf05270 */
[----:B------:R-:W-:Y:S01]  /*4ec0*/  PLOP3.LUT P2, PT, PT, PT, PT, 0x80, 0x8 ;  /* 0x000000000008781c */ /* 0x000fe20003f4f070 */
[----:B------:R-:W-:Y:S02]  /*4ed0*/  UIADD3 UR4, UPT, UPT, UR5, 0x1, URZ ;  /* 0x0000000105047890 */ /* 0x000fe4000fffe0ff */
[----:B------:R-:W-:Y:S02]  /*4ee0*/  ULEA UR8, UR5, UR18, 0x7 ;  /* 0x0000001205087291 */ /* 0x000fe4000f8e38ff */
[----:B------:R-:W-:Y:S01]  /*4ef0*/  UISETP.NE.AND UP1, UPT, UR4, 0x20, UPT ;  /* 0x000000200400788c */ /* 0x000fe2000bf25270 */
[----:B------:R-:W-:Y:S01]  /*4f00*/  PLOP3.LUT P0, PT, PT, PT, UP0, 0x80, 0x8 ;  /* 0x000000000008781c */ /* 0x000fe20003f0f008 */
[----:B------:R-:W-:Y:S02]  /*4f10*/  UIADD3 UR11, UPT, UPT, UR11, 0x1, URZ ;  /* 0x000000010b0b7890 */ /* 0x000fe4000fffe0ff */
[----:B------:R-:W-:Y:S02]  /*4f20*/  USEL UR7, URZ, 0x1, UP1 ;  /* 0x00000001ff077887 */ /* 0x000fe40008800000 */
[----:B------:R-:W-:Y:S01]  /*4f30*/  USEL UR10, UR4, URZ, UP1 ;  /* 0x000000ff040a7287 */ /* 0x000fe20008800000 */
[----:B------:R-:W-:Y:S01]  /*4f40*/  UMOV UR9, 0xc0004010 ;  /* 0xc000401000097882 */ /* 0x000fe20000000000 */
[----:B------:R-:W-:Y:S02]  /*4f50*/  UIADD3 UR12, UPT, UPT, UR12, -0x1, URZ ;  /* 0xffffffff0c0c7890 */ /* 0x000fe4000fffe0ff */
[----:B------:R-:W-:Y:S01]  /*4f60*/  LOP3.LUT R2, R2, UR7, RZ, 0x3c, !PT ;  /* 0x0000000702027c12 */ /* 0x000fe2000f8e3cff */
[----:B------:R-:W-:Y:S01]  /*4f70*/  @UP0 ULEA UR4, UR10, UR13, 0x3 ;  /* 0x0000000d0a040291 */ /* 0x000fe2000f8e18ff */
[----:B------:R-:W-:Y:S02]  /*4f80*/  UMOV UR7, 0xc0004010 ;  /* 0xc000401000077882 */ /* 0x000fe40000000000 */
[----:B-1----:R-:W-:Y:S01]  /*4f90*/  @P0 SHF.L.U32 R0, R2, 0x1f, RZ ;  /* 0x0000001f02000819 */ /* 0x002fe200000006ff */
[----:B------:R-:W-:Y:S05]  /*4fa0*/  UISETP.NE.AND UP0, UPT, UR11, UR14, UPT ;  /* 0x0000000e0b00728c */ /* 0x000fea000bf05270 */
[----:B------:R2:W3:Y:S01]  /*4fb0*/  @P0 SYNCS.PHASECHK.TRANS64.TRYWAIT P2, [UR4], R0 ;  /* 0x00000000ff0005a7 */ /* 0x0004e20008041104 */
[----:B------:R-:W-:Y:S02]  /*4fc0*/  UIADD3 UR4, UPT, UPT, UR6, 0x100, URZ ;  /* 0x0000010006047890 */ /* 0x000fe4000fffe0ff */
[----:B------:R-:W-:Y:S03]  /*4fd0*/  ULEA UR6, UR5, UR17, 0x8 ;  /* 0x0000001105067291 */ /* 0x000fe6000f8e40ff */
[----:B------:R-:W-:Y:S06]  /*4fe0*/  UMOV UR5, UR10 ;  /* 0x0000000a00057c82 */ /* 0x000fec0008000000 */
[----:B------:R2:W-:Y:S01]  /*4ff0*/  UTCQMMA.2CTA gdesc[UR6], gdesc[UR8], tmem[UR15], tmem[UR22], idesc[UR23], UP2 ;  /* 0x00ff1608060075ea */ /* 0x0005e2000920030f */
[----:B------:R-:W-:Y:S01]  /*5000*/  UPLOP3.LUT UP2, UPT, UPT, UPT, UPT, 0x80, 0x8 ;  /* 0x000000000008789c */ /* 0x000fe20003f4f070 */
[----:B------:R2:W-:Y:S01]  /*5010*/  UTCBAR.2CTA.MULTICAST [UR4], URZ, UR16 ;  /* 0x000000ff040073e9 */ /* 0x0005e20008200810 */
[----:B------:R-:W-:Y:S09]  /*5020*/  BRA.U UP0, `(.L_x_102) ;  /* 0xfffffffd008c7547 */ /* 0x000ff2000b83ffff */
.L_x_99:
[----:B--2---:R-:W-:Y:S01]  /*5030*/  UIADD3 UR4, UPT, UPT, UR19, 0x250, URZ ;  /* 0x0000025013047890 */ /* 0x004fe2000fffe0ff */
[----:B------:R-:W-:-:S08]  /*5040*/  UMOV UR11, UR14 ;  /* 0x0000000e000b7c82 */ /* 0x000fd00008000000 */
[----:B------:R2:W-:Y:S01]  /*5050*/  UTCBAR.2CTA.MULTICAST [UR4], URZ, UR24 ;  /* 0x000000ff040073e9 */ /* 0x0005e20008200818 */
[----:B------:R-:W-:Y:S02]  /*5060*/  NOP ;  /* 0x0000000000007918 */ /* 0x000fe40000000000 */
.L_x_97:
[----:B--2---:R-:W-:Y:S01]  /*5070*/  UIADD3 UR4, UPT, UPT, UR20, 0x1, URZ ;  /* 0x0000000114047890 */ /* 0x004fe2000fffe0ff */
[----:B------:R-:W-:-:S03]  /*5080*/  ISETP.NE.AND P0, PT, R8, 0x2, PT ;  /* 0x000000020800780c */ /* 0x000fc60003f05270 */
[----:B------:R-:W-:Y:S01]  /*5090*/  UISETP.NE.AND UP0, UPT, UR4, 0x4, UPT ;  /* 0x000000040400788c */ /* 0x000fe2000bf05270 */
[----:B-1----:R-:W-:Y:S02]  /*50a0*/  SEL R0, RZ, 0x1, P0 ;  /* 0x00000001ff007807 */ /* 0x002fe40000000000 */
[----:B------:R-:W-:Y:S01]  /*50b0*/  SEL R8, R8, RZ, P0 ;  /* 0x000000ff08087207 */ /* 0x000fe20000000000 */
[----:B------:R-:W-:Y:S01]  /*50c0*/  USEL UR5, URZ, 0x1, UP0 ;  /* 0x00000001ff057887 */ /* 0x000fe20008000000 */
[----:B------:R-:W-:Y:S01]  /*50d0*/  LOP3.LUT R3, R3, R0, RZ, 0x3c, !PT ;  /* 0x0000000003037212 */ /* 0x000fe200078e3cff */
[----:B------:R-:W-:-:S04]  /*50e0*/  USEL UR20, UR4, URZ, UP0 ;  /* 0x000000ff04147287 */ /* 0x000fc80008000000 */
[----:B------:R-:W-:Y:S01]  /*50f0*/  LOP3.LUT R9, R9, UR5, RZ, 0x3c, !PT ;  /* 0x0000000509097c12 */ /* 0x000fe2000f8e3cff */
[----:B------:R-:W-:Y:S07]  /*5100*/  @P1 BRA `(.L_x_103) ;  /* 0xfffffff800c41947 */ /* 0x000fee000383ffff */
[----:B------:R-:W1:Y:S01]  /*5110*/  S2UR UR8, SR_CgaCtaId ;  /* 0x00000000000879c3 */ /* 0x000e620000008800 */
[----:B------:R-:W-:Y:S01]  /*5120*/  ELECT P0, URZ, PT ;  /* 0x0000000000ff782f */ /* 0x000fe20003800000 */
[----:B------:R-:W-:Y:S01]  /*5130*/  HFMA2 R0, -RZ, RZ, 0, 5.9604644775390625e-08 ;  /* 0x00000001ff007431 */ /* 0x000fe200000001ff */
[----:B------:R-:W-:-:S05]  /*5140*/  UMOV UR4, 0x40 ;  /* 0x0000004000047882 */ /* 0x000fca0000000000 */
[----:B------:R-:W-:Y:S01]  /*5150*/  UVIRTCOUNT.DEALLOC.SMPOOL 0x80 ;  /* 0x000000800000784c */ /* 0x000fe20000000000 */
[----:B------:R-:W-:Y:S02]  /*5160*/  UISETP.NE.AND UP1, UPT, UR34, URZ, UPT ;  /* 0x000000ff2200728c */ /* 0x000fe4000bf25270 */
[----:B-1----:R-:W-:-:S09]  /*5170*/  ULEA UR8, UR8, UR4, 0x18 ;  /* 0x0000000408087291 */ /* 0x002fd2000f8ec0ff */
[----:B------:R1:W-:Y:S01]  /*5180*/  @P0 STS.U8 [UR8+0x1c], R0 ;  /* 0x00001c00ff000988 */ /* 0x0003e20008000008 */
[----:B------:R-:W-:Y:S05]  /*5190*/  BRA.U UP1, `(.L_x_104) ;  /* 0x0000000101a07547 */ /* 0x000fea000b800000 */
[----:B------:R-:W-:Y:S01]  /*51a0*/  UIADD3 UR7, UPT, UPT, UR13, 0x270, URZ ;  /* 0x000002700d077890 */ /* 0x000fe2000fffe0ff */
[----:B------:R-:W-:-:S03]  /*51b0*/  SHF.L.U32 R3, R9, 0x1f, RZ ;  /* 0x0000001f09037819 */ /* 0x000fc600000006ff */
[----:B------:R-:W-:-:S09]  /*51c0*/  ULEA UR4, UR20, UR7, 0x3 ;  /* 0x0000000714047291 */ /* 0x000fd2000f8e18ff */
[----:B------:R-:W2:Y:S02]  /*51d0*/  SYNCS.PHASECHK.TRANS64.TRYWAIT P0, [UR4], R3 ;  /* 0x00000003ff0075a7 */ /* 0x000ea40008001104 */
[----:B--2---:R-:W-:Y:S05]  /*51e0*/  @!P0 BRA `(.L_x_105) ;  /* 0x0000006000308947 */ /* 0x004fea0003800000 */
.L_x_232:
        /* <DEDUP_REMOVED lines=9> */
.L_x_234:
        /* <DEDUP_REMOVED lines=9> */
.L_x_236:
[----:B------:R-:W-:-:S04]  /*5310*/  UIADD3 UR4, UPT, UPT, UR4, 0x1, URZ ;  /* 0x0000000104047890 */ /* 0x000fc8000fffe0ff */
[----:B------:R-:W-:-:S04]  /*5320*/  UISETP.NE.AND UP0, UPT, UR4, 0x4, UPT ;  /* 0x000000040400788c */ /* 0x000fc8000bf05270 */
[----:B------:R-:W-:Y:S02]  /*5330*/  USEL UR5, URZ, 0x1, UP0 ;  /* 0x00000001ff057887 */ /* 0x000fe40008000000 */
[----:B------:R-:W-:-:S04]  /*5340*/  USEL UR4, UR4, URZ, UP0 ;  /* 0x000000ff04047287 */ /* 0x000fc80008000000 */
[----:B------:R-:W-:Y:S01]  /*5350*/  ULEA UR4, UR4, UR7, 0x3 ;  /* 0x0000000704047291 */ /* 0x000fe2000f8e18ff */
[----:B-1----:R-:W-:-:S04]  /*5360*/  LOP3.LUT R3, R2, UR5, RZ, 0x3c, !PT ;  /* 0x0000000502037c12 */ /* 0x002fc8000f8e3cff */
[----:B------:R-:W-:Y:S01]  /*5370*/  SHF.L.U32 R3, R3, 0x1f, RZ ;  /* 0x0000001f03037819 */ /* 0x000fe200000006ff */
[----:B------:R-:W-:-:S04]  /*5380*/  IMAD.U32 R0, RZ, RZ, UR4 ;  /* 0x00000004ff007e24 */ /* 0x000fc8000f8e00ff */
[----:B------:R1:W2:Y:S03]  /*5390*/  SYNCS.PHASECHK.TRANS64.TRYWAIT P0, [R0+URZ], R3 ;  /* 0x00000003000075a7 */ /* 0x0002a600080011ff */
[----:B--2---:R-:W-:Y:S05]  /*53a0*/  @!P0 NANOSLEEP.SYNCS 0x989680 ;  /* 0x009896800000895d */ /* 0x004fea0003900000 */
[----:B------:R-:W2:Y:S02]  /*53b0*/  @!P0 SYNCS.PHASECHK.TRANS64 P0, [R0+URZ], R3 ;  /* 0x00000003000085a7 */ /* 0x000ea400080010ff */
[----:B--2---:R-:W-:Y:S05]  /*53c0*/  @P0 BRA `(.L_x_108) ;  /* 0x0000000000200947 */ /* 0x004fea0003800000 */
.L_x_109:
[----:B--2---:R2:W4:Y:S02]  /*53d0*/  SYNCS.PHASECHK.TRANS64.TRYWAIT P0, [R0+URZ], R3 ;  /* 0x00000003000075a7 */ /* 0x00452400080011ff */
[----:B----4-:R-:W-:Y:S05]  /*53e0*/  @!P0 NANOSLEEP.SYNCS 0x989680 ;  /* 0x009896800000895d */ /* 0x010fea0003900000 */
[----:B------:R-:W4:Y:S02]  /*53f0*/  @!P0 SYNCS.PHASECHK.TRANS64 P0, [R0+URZ], R3 ;  /* 0x00000003000085a7 */ /* 0x000f2400080010ff */
[----:B----4-:R-:W-:Y:S05]  /*5400*/  @!P0 BRA `(.L_x_109) ;  /* 0xfffffffc00f08947 */ /* 0x010fea000383ffff */
[----:B------:R-:W-:Y:S05]  /*5410*/  BRA `(.L_x_108) ;  /* 0x00000000000c7947 */ /* 0x000fea0003800000 */
.L_x_104:
[----:B------:R-:W-:-:S04]  /*5420*/  UIADD3 UR4, UPT, UPT, UR13, 0x2b0, URZ ;  /* 0x000002b00d047890 */ /* 0x000fc8000fffe0ff */
[----:B------:R-:W-:-:S09]  /*5430*/  UPRMT UR4, UR29, 0x654, UR4 ;  /* 0x000006541d047896 */ /* 0x000fd20008000004 */
[----:B------:R-:W-:Y:S03]  /*5440*/  SYNCS.ARRIVE.TRANS64.RED.A1T0 RZ, [UR4], RZ ;  /* 0x000000ffffff79a7 */ /* 0x000fe60008100404 */
.L_x_108:
[----:B-12---:R-:W-:Y:S01]  /*5450*/  SHF.L.U32 R3, RZ, 0x1f, RZ ;  /* 0x0000001fff037819 */ /* 0x006fe200000006ff */
[----:B------:R-:W-:Y:S01]  /*5460*/  UIADD3 UR4, UPT, UPT, UR13, 0x2b0, URZ ;  /* 0x000002b00d047890 */ /* 0x000fe2000fffe0ff */
[----:B------:R-:W-:Y:S02]  /*5470*/  PLOP3.LUT P0, PT, PT, PT, UP1, 0x80, 0x8 ;  /* 0x000000000008781c */ /* 0x000fe40003f0f018 */
[----:B------:R-:W1:Y:S02]  /*5480*/  SYNCS.PHASECHK.TRANS64.TRYWAIT P1, [UR13+0x2b0], R3 ;  /* 0x0002b003ff0075a7 */ /* 0x000e64000802110d */
[----:B-1----:R-:W-:Y:S09]  /*5490*/  @!P1 BRA `(.L_x_110) ;  /* 0x0000005c00cc9947 */ /* 0x002ff20003800000 */
.L_x_238:
[----:B------:R-:W-:Y:S01]  /*54a0*/  @!UP1 UPRMT UR4, UR29, 0x654, UR4 ;  /* 0x000006541d049896 */ /* 0x000fe20008000004 */
[----:B------:R-:W-:Y:S01]  /*54b0*/  UMOV UR5, 0xffff ;  /* 0x0000ffff00057882 */ /* 0x000fe20000000000 */
[----:B------:R-:W-:-:S07]  /*54c0*/  UMOV UR6, 0x1 ;  /* 0x0000000100067882 */ /* 0x000fce0000000000 */
[----:B------:R-:W-:Y:S01]  /*54d0*/  @!P0 SYNCS.ARRIVE.TRANS64.RED.A1T0 RZ, [UR4], RZ ;  /* 0x000000ffffff89a7 */ /* 0x000fe20008100404 */
[----:B------:R-:W-:Y:S01]  /*54e0*/  NOP ;  /* 0x0000000000007918 */ /* 0x000fe20000000000 */
[----:B-1----:R-:W1:Y:S01]  /*54f0*/  LDS R0, [UR8+0x14] ;  /* 0x00001408ff007984 */ /* 0x002e620008000800 */
[----:B------:R-:W-:-:S04]  /*5500*/  ULOP3.LUT UR4, UR26, 0xffff, URZ, 0xc0, !UPT ;  /* 0x0000ffff1a047892 */ /* 0x000fc8000f8ec0ff */
[----:B------:R-:W-:-:S04]  /*5510*/  USHF.R.U32.HI UR4, URZ, 0x5, UR4 ;  /* 0x00000005ff047899 */ /* 0x000fc80008011604 */
[----:B------:R-:W-:Y:S02]  /*5520*/  USHF.L.U32 UR5, UR5, UR4, URZ ;  /* 0x0000000405057299 */ /* 0x000fe400080006ff */
[----:B------:R-:W-:-:S04]  /*5530*/  USHF.L.U32 UR4, UR6, UR4, URZ ;  /* 0x0000000406047299 */ /* 0x000fc800080006ff */
[----:B-1----:R-:W-:-:S04]  /*5540*/  LOP3.LUT R0, R0, UR5, RZ, 0xc0, !PT ;  /* 0x0000000500007c12 */ /* 0x002fc8000f8ec0ff */
[----:B------:R-:W-:-:S13]  /*5550*/  ISETP.NE.AND P0, PT, R0, UR5, PT ;  /* 0x0000000500007c0c */ /* 0x000fda000bf05270 */
[----:B------:R-:W-:Y:S05]  /*5560*/  @P0 BRA `(.L_x_111) ;  /* 0x0000000000580947 */ /* 0x000fea0003800000 */
[----:B------:R-:W1:Y:S02]  /*5570*/  LDS R0, [UR8+0x18] ;  /* 0x00001808ff007984 */ /* 0x000e640008000800 */
[----:B-1----:R-:W-:-:S04]  /*5580*/  LOP3.LUT R0, R0, UR4, RZ, 0xc0, !PT ;  /* 0x0000000400007c12 */ /* 0x002fc8000f8ec0ff */
[----:B------:R-:W-:-:S13]  /*5590*/  ISETP.NE.AND P0, PT, R0, UR4, PT ;  /* 0x0000000400007c0c */ /* 0x000fda000bf05270 */
[----:B------:R-:W-:Y:S05]  /*55a0*/  @P0 BRA `(.L_x_112) ;  /* 0x00000000003c0947 */ /* 0x000fea0003800000 */
[----:B------:R-:W1:Y:S01]  /*55b0*/  S2R R2, SR_LANEID ;  /* 0x0000000000027919 */ /* 0x000e620000000000 */
[----:B------:R-:W-:Y:S01]  /*55c0*/  ULOP3.LUT UR5, URZ, UR5, URZ, 0x33, !UPT ;  /* 0x00000005ff057292 */ /* 0x000fe2000f8e33ff */
[----:B------:R-:W-:Y:S01]  /*55d0*/  LOP3.LUT R4, RZ, UR4, RZ, 0x33, !PT ;  /* 0x00000004ff047c12 */ /* 0x000fe2000f8e33ff */
[----:B------:R-:W-:Y:S02]  /*55e0*/  VOTEU.ANY UR4, UPT, PT ;  /* 0x0000000000047886 */ /* 0x000fe400038e0100 */
[----:B------:R-:W-:Y:S01]  /*55f0*/  UFLO.U32 UR4, UR4 ;  /* 0x00000004000472bd */ /* 0x000fe200080e0000 */
[----:B------:R-:W2:Y:S01]  /*5600*/  REDUX UR6, R4 ;  /* 0x00000000040673c4 */ /* 0x000ea20000000000 */
[----:B------:R-:W-:-:S06]  /*5610*/  IMAD.U32 R0, RZ, RZ, UR5 ;  /* 0x00000005ff007e24 */ /* 0x000fcc000f8e00ff */
[----:B------:R4:W-:Y:S01]  /*5620*/  UTCATOMSWS.AND URZ, UR5 ;  /* 0x0000000500ff79e3 */ /* 0x0009e20008000000 */
[----:B------:R-:W3:Y:S01]  /*5630*/  REDUX UR7, R0 ;  /* 0x00000000000773c4 */ /* 0x000ee20000000000 */
[----:B-1----:R-:W-:Y:S01]  /*5640*/  ISETP.EQ.U32.AND P0, PT, R2, UR4, PT ;  /* 0x0000000402007c0c */ /* 0x002fe2000bf02070 */
[----:B--2---:R-:W-:Y:S01]  /*5650*/  IMAD.U32 R2, RZ, RZ, UR6 ;  /* 0x00000006ff027e24 */ /* 0x004fe2000f8e00ff */
[----:B---3--:R-:W-:-:S11]  /*5660*/  MOV R3, UR7 ;  /* 0x0000000700037c02 */ /* 0x008fd60008000f00 */
[----:B------:R4:W-:Y:S04]  /*5670*/  @P0 ATOMS.AND RZ, [UR8+0x14], R3 ;  /* 0x00001403ffff098c */ /* 0x0009e8000a800008 */
[----:B------:R4:W-:Y:S01]  /*5680*/  @P0 ATOMS.AND RZ, [UR8+0x18], R2 ;  /* 0x00001802ffff098c */ /* 0x0009e2000a800008 */
[----:B------:R-:W-:Y:S05]  /*5690*/  BRA `(.L_x_113) ;  /* 0x0000000000147947 */ /* 0x000fea0003800000 */
.L_x_112:
[----:B------:R-:W-:Y:S02]  /*56a0*/  MOV R2, 0x56c0 ;  /* 0x000056c000027802 */ /* 0x000fe40000000f00 */
[----:B---3-5:R-:W-:Y:S05]  /*56b0*/  CALL.REL.NOINC `($__internal_0_$__cuda_sm10x_tcgen05_guardrail_trap_col_being_dealloced_not_returned_by_alloc) ;  /* 0x0000006000207944 */ /* 0x028fea0003c00000 */
[----:B------:R-:W-:Y:S05]  /*56c0*/  BRA `(.L_x_113) ;  /* 0x0000000000087947 */ /* 0x000fea0003800000 */
.L_x_111:
[----:B------:R-:W-:Y:S02]  /*56d0*/  MOV R2, 0x56f0 ;  /* 0x000056f000027802 */ /* 0x000fe40000000f00 */
[----:B---3-5:R-:W-:Y:S05]  /*56e0*/  CALL.REL.NOINC `($__internal_2_$__cuda_sm10x_tcgen05_guardrail_trap_unallocated_columns_being_dealloced) ;  /* 0x00000060002c7944 */ /* 0x028fea0003c00000 */
.L_x_113:
[----:B------:R-:W-:Y:S01]  /*56f0*/  NOP ;  /* 0x0000000000007918 */ /* 0x000fe20000000000 */
[----:B----4-:R-:W-:Y:S05]  /*5700*/  EXIT ;  /* 0x000000000000794d */ /* 0x010fea0003800000 */
.L_x_84:
[----:B------:R-:W-:-:S09]  /*5710*/  UISETP.NE.OR UP0, UPT, UR21, 0x3, !UP5 ;  /* 0x000000031500788c */ /* 0x000fd2000ef05670 */
[----:B------:R-:W-:Y:S05]  /*5720*/  BRA.U UP0, `(.L_x_114) ;  /* 0x0000000d007c7547 */ /* 0x000fea000b800000 */
[----:B------:R-:W2:Y:S01]  /*5730*/  LDCU UR32, c[0x0][0x370] ;  /* 0x00006e00ff2077ac */ /* 0x000ea20008000800 */
[----:B------:R-:W3:Y:S01]  /*5740*/  LDC.64 R16, c[0x0][0x348] ;  /* 0x0000d200ff107b82 */ /* 0x000ee20000000a00 */
[----:B------:R-:W-:Y:S02]  /*5750*/  HFMA2 R13, -RZ, RZ, 0, 0 ;  /* 0x00000000ff0d7431 */ /* 0x000fe400000001ff */
[----:B------:R-:W-:Y:S01]  /*5760*/  IMAD.MOV.U32 R15, RZ, RZ, 0x1 ;  /* 0x00000001ff0f7424 */ /* 0x000fe200078e00ff */
[----:B------:R-:W2:Y:S01]  /*5770*/  LDCU.128 UR28, c[0x0][0xb10] ;  /* 0x00016200ff1c77ac */ /* 0x000ea20008000c00 */
[----:B------:R-:W-:Y:S01]  /*5780*/  IMAD.MOV.U32 R14, RZ, RZ, RZ ;  /* 0x000000ffff0e7224 */ /* 0x000fe200078e00ff */
[----:B------:R-:W-:Y:S01]  /*5790*/  MOV R7, 0x2000 ;  /* 0x0000200000077802 */ /* 0x000fe20000000f00 */
[----:B------:R-:W4:Y:S01]  /*57a0*/  LDCU UR27, c[0x0][0x374] ;  /* 0x00006e80ff1b77ac */ /* 0x000f220008000800 */
[----:B------:R-:W1:Y:S01]  /*57b0*/  LDC.64 R2, c[0x0][0x888] ;  /* 0x00022200ff027b82 */ /* 0x000e620000000a00 */
[----:B------:R-:W4:Y:S01]  /*57c0*/  LDCU UR15, c[0x0][0xb0c] ;  /* 0x00016180ff0f77ac */ /* 0x000f220008000800 */
[----:B------:R-:W3:Y:S06]  /*57d0*/  LDCU UR39, c[0x0][0xb20] ;  /* 0x00016400ff2777ac */ /* 0x000eec0008000800 */
[----:B------:R-:W1:Y:S01]  /*57e0*/  LDC.64 R4, c[0x0][0x890] ;  /* 0x00022400ff047b82 */ /* 0x000e620000000a00 */
[----:B------:R-:W3:Y:S01]  /*57f0*/  LDCU UR4, c[0x0][0xb30] ;  /* 0x00016600ff0477ac */ /* 0x000ee20008000800 */
[----:B------:R-:W-:Y:S01]  /*5800*/  UMOV UR21, 0x400 ;  /* 0x0000040000157882 */ /* 0x000fe20000000000 */
[----:B--2---:R-:W-:-:S02]  /*5810*/  UIMAD.WIDE.U32 UR6, UR32, UR28, URZ ;  /* 0x0000001c200672a5 */ /* 0x004fc4000f8e00ff */
[----:B----4-:R-:W-:Y:S02]  /*5820*/  UIMAD.WIDE.U32 UR8, UR27, UR31, URZ ;  /* 0x0000001f1b0872a5 */ /* 0x010fe4000f8e00ff */
[----:B------:R-:W-:Y:S02]  /*5830*/  ULEA UR21, UR50, UR21, 0x18 ;  /* 0x0000001532157291 */ /* 0x000fe4000f8ec0ff */
[----:B------:R-:W-:Y:S02]  /*5840*/  UPLOP3.LUT UP3, UPT, UPT, UPT, UPT, 0x40, 0x4 ;  /* 0x000000000004789c */ /* 0x000fe40003f6e870 */
[----:B------:R-:W-:Y:S02]  /*5850*/  UIADD3 UR33, UPT, UPT, UR21, 0x208, URZ ;  /* 0x0000020815217890 */ /* 0x000fe4000fffe0ff */
[----:B------:R-:W-:Y:S01]  /*5860*/  UIADD3 UR17, UPT, UPT, UR21, 0x200, URZ ;  /* 0x0000020015117890 */ /* 0x000fe2000fffe0ff */
[----:B------:R-:W-:Y:S01]  /*5870*/  UMOV UR6, UR7 ;  /* 0x0000000700067c82 */ /* 0x000fe20008000000 */
[----:B------:R-:W-:Y:S01]  /*5880*/  UMOV UR35, UR9 ;  /* 0x0000000900237c82 */ /* 0x000fe20008000000 */
[----:B------:R-:W-:-:S02]  /*5890*/  UISETP.GE.AND UP0, UPT, UR42, 0x1, UPT ;  /* 0x000000012a00788c */ /* 0x000fc4000bf06270 */
[----:B------:R-:W-:Y:S01]  /*58a0*/  UISETP.NE.AND UP4, UPT, UR42, 0x1, UPT ;  /* 0x000000012a00788c */ /* 0x000fe2000bf85270 */
[----:B------:R-:W2:Y:S01]  /*58b0*/  LDCU.64 UR22, c[0x0][0xb28] ;  /* 0x00016500ff1677ac */ /* 0x000ea20008000a00 */
[----:B------:R-:W-:Y:S02]  /*58c0*/  UISETP.NE.AND UP6, UPT, UR15, 0x1, UPT ;  /* 0x000000010f00788c */ /* 0x000fe4000bfc5270 */
[----:B------:R-:W-:Y:S02]  /*58d0*/  UISETP.NE.AND UP5, UPT, UR30, 0x1, UPT ;  /* 0x000000011e00788c */ /* 0x000fe4000bfa5270 */
[----:B------:R-:W-:Y:S02]  /*58e0*/  UPRMT UR33, UR50, 0x654, UR33 ;  /* 0x0000065432217896 */ /* 0x000fe40008000021 */
[----:B------:R-:W-:Y:S02]  /*58f0*/  USHF.R.U32.HI UR37, URZ, UR29, UR6 ;  /* 0x0000001dff257299 */ /* 0x000fe40008011606 */
[----:B------:R-:W-:-:S02]  /*5900*/  UPRMT UR34, UR50, 0x654, UR17 ;  /* 0x0000065432227896 */ /* 0x000fc40008000011 */
[----:B---3--:R-:W-:Y:S02]  /*5910*/  USHF.R.U32.HI UR35, URZ, UR39, UR35 ;  /* 0x00000027ff237299 */ /* 0x008fe40008011623 */
[----:B------:R-:W-:-:S11]  /*5920*/  UISETP.NE.AND UP2, UPT, UR4, 0x1, UPT ;  /* 0x000000010400788c */ /* 0x000fd6000bf45270 */
.L_x_123:
[C---:B------:R-:W-:Y:S02]  /*5930*/  LEA R12, R14.reuse, UR21, 0x3 ;  /* 0x000000150e0c7c11 */ /* 0x040fe4000f8e18ff */
[----:B------:R-:W-:Y:S02]  /*5940*/  SHF.L.U32 R9, R13, 0x1f, RZ ;  /* 0x0000001f0d097819 */ /* 0x000fe400000006ff */
[----:B------:R-:W-:Y:S02]  /*5950*/  LEA R10, R14, UR21, 0x4 ;  /* 0x000000150e0a7c11 */ /* 0x000fe4000f8e20ff */
[----:B---3--:R-:W3:Y:S02]  /*5960*/  SYNCS.PHASECHK.TRANS64.TRYWAIT P0, [R12+URZ+0x230], R9 ;  /* 0x000230090c0075a7 */ /* 0x008ee400080011ff */
[----:B---3--:R-:W-:Y:S05]  /*5970*/  @!P0 BRA `(.L_x_115) ;  /* 0x0000005800ac8947 */ /* 0x008fea0003800000 */
.L_x_239:
[----:B---3--:R-:W3:Y:S01]  /*5980*/  LDS.128 R8, [R10+0x2c0] ;  /* 0x0002c0000a087984 */ /* 0x008ee20000000c00 */
[----:B------:R-:W-:Y:S01]  /*5990*/  UISETP.GE.AND UP0, UPT, UR42, 0x1, UPT ;  /* 0x000000012a00788c */ /* 0x000fe2000bf06270 */
[----:B------:R-:W-:Y:S01]  /*59a0*/  @!PT LDS RZ, [RZ] ;  /* 0x00000000fffff984 */ /* 0x000fe20000000800 */
[----:B------:R-:W-:Y:S01]  /*59b0*/  @!PT LDS RZ, [RZ] ;  /* 0x00000000fffff984 */ /* 0x000fe20000000800 */
[----:B------:R-:W-:Y:S01]  /*59c0*/  @!PT LDS RZ, [RZ] ;  /* 0x00000000fffff984 */ /* 0x000fe20000000800 */
[----:B------:R-:W-:Y:S01]  /*59d0*/  @!PT LDS RZ, [RZ] ;  /* 0x00000000fffff984 */ /* 0x000fe20000000800 */
[----:B------:R4:W-:Y:S06]  /*59e0*/  MEMBAR.ALL.CTA ;  /* 0x0000000000007992 */ /* 0x0009ec0000008000 */
[----:B----4-:R-:W4:Y:S01]  /*59f0*/  FENCE.VIEW.ASYNC.S ;  /* 0x00000000000073c6 */ /* 0x010f220000000000 */
[----:B---3--:R-:W-:Y:S11]  /*5a00*/  LOP3.LUT P0, RZ, R10, 0x1, RZ, 0xc0, !PT ;  /* 0x000000010aff7812 */ /* 0x008ff6000780c0ff */
[----:B------:R-:W-:Y:S02]  /*5a10*/  @!UPT UIADD3 URZ, UPT, UPT, URZ, URZ, URZ ;  /* 0x000000fffffff290 */ /* 0x000fe4000fffe0ff */
[----:B----4-:R-:W-:Y:S01]  /*5a20*/  VOTEU.ANY UP1, P0 ;  /* 0x0000000000ff7886 */ /* 0x010fe20000020100 */
[----:B------:R-:W-:Y:S11]  /*5a30*/  PLOP3.LUT P0, PT, PT, PT, UP1, 0x80, 0x8 ;  /* 0x000000000008781c */ /* 0x000ff60003f0f018 */
[----:B------:R-:W-:Y:S02]  /*5a40*/  @!UPT UIADD3 URZ, UPT, UPT, URZ, URZ, URZ ;  /* 0x000000fffffff290 */ /* 0x000fe4000fffe0ff */
[----:B------:R-:W-:Y:S02]  /*5a50*/  @P0 SHF.R.U32.HI R0, RZ, 0x10, R9 ;  /* 0x00000010ff000819 */ /* 0x000fe40000011609 */
[----:B------:R-:W-:Y:S02]  /*5a60*/  @P0 MOV R6, R8 ;  /* 0x0000000800060202 */ /* 0x000fe40000000f00 */
[----:B------:R-:W-:Y:S01]  /*5a70*/  @P0 R2UR UR4, R0 ;  /* 0x00000000000402ca */ /* 0x000fe200000e0000 */
[----:B------:R-:W-:Y:S01]  /*5a80*/  VIADD R0, R12, 0x240 ;  /* 0x000002400c007836 */ /* 0x000fe20000000000 */
[----:B------:R-:W-:Y:S02]  /*5a90*/  @P0 LOP3.LUT R8, R9, 0xffff, RZ, 0xc0, !PT ;  /* 0x0000ffff09080812 */ /* 0x000fe400078ec0ff */
[----:B------:R-:W-:Y:S02]  /*5aa0*/  @P0 R2UR UR6, R6 ;  /* 0x00000000060602ca */ /* 0x000fe400000e0000 */
[----:B------:R-:W-:Y:S02]  /*5ab0*/  PRMT R0, RZ, 0x654, R0 ;  /* 0x00000654ff007816 */ /* 0x000fe40000000000 */
[----:B------:R-:W-:Y:S02]  /*5ac0*/  @P0 R2UR UR5, R8 ;  /* 0x00000000080502ca */ /* 0x000fe400000e0000 */
[----:B------:R3:W-:Y:S03]  /*5ad0*/  SYNCS.ARRIVE.TRANS64.RED.A1T0 RZ, [R0+URZ], RZ ;  /* 0x000000ff00ff79a7 */ /* 0x0007e600081004ff */
[----:B------:R-:W-:Y:S04]  /*5ae0*/  @UP1 UMOV UR26, UR4 ;  /* 0x00000004001a1c82 */ /* 0x000fe80008000000 */
[----:B------:R-:W-:Y:S04]  /*5af0*/  @UP1 UMOV UR14, UR6 ;  /* 0x00000006000e1c82 */ /* 0x000fe80008000000 */
[----:B------:R-:W-:Y:S01]  /*5b00*/  @UP1 UMOV UR13, UR5 ;  /* 0x00000005000d1c82 */ /* 0x000fe20008000000 */
[----:B------:R-:W-:Y:S05]  /*5b10*/  BRA.U !UP0, `(.L_x_116) ;  /* 0x0000000108a47547 */ /* 0x000fea000b800000 */
[----:B------:R-:W-:Y:S02]  /*5b20*/  UIMAD.WIDE.U32 UR8, UR13, UR31, URZ ;  /* 0x0000001f0d0872a5 */ /* 0x000fe4000f8e00ff */
[----:B------:R-:W-:Y:S02]  /*5b30*/  UIMAD.WIDE.U32 UR10, UR14, UR28, URZ ;  /* 0x0000001c0e0a72a5 */ /* 0x000fe4000f8e00ff */
[----:B------:R-:W-:Y:S02]  /*5b40*/  USEL UR4, UR27, UR35, !UP5 ;  /* 0x000000231b047287 */ /* 0x000fe4000e800000 */
[----:B------:R-:W-:Y:S02]  /*5b50*/  USEL UR7, UR32, UR37, !UP6 ;  /* 0x0000002520077287 */ /* 0x000fe4000f000000 */
[----:B--2---:R-:W-:Y:S02]  /*5b60*/  UIMAD.WIDE.U32 UR18, UR4, UR22, URZ ;  /* 0x00000016041272a5 */ /* 0x004fe4000f8e00ff */
[----:B------:R-:W-:Y:S01]  /*5b70*/  UIMAD.WIDE.U32 UR24, UR7, UR22, URZ ;  /* 0x00000016071872a5 */ /* 0x000fe2000f8e00ff */
[----:B------:R-:W-:Y:S02]  /*5b80*/  UMOV UR5, UR9 ;  /* 0x0000000900057c82 */ /* 0x000fe40008000000 */
[----:B------:R-:W-:Y:S03]  /*5b90*/  USHF.R.U32.HI UR6, URZ, UR39, UR5 ;  /* 0x00000027ff067299 */ /* 0x000fe60008011605 */
[----:B------:R-:W-:Y:S01]  /*5ba0*/  UMOV UR5, UR11 ;  /* 0x0000000b00057c82 */ /* 0x000fe20008000000 */
[----:B------:R-:W-:Y:S02]  /*5bb0*/  USEL UR6, UR13, UR6, !UP5 ;  /* 0x000000060d067287 */ /* 0x000fe4000e800000 */
[----:B------:R-:W-:Y:S02]  /*5bc0*/  USHF.R.U32.HI UR8, URZ, UR29, UR5 ;  /* 0x0000001dff087299 */ /* 0x000fe40008011605 */
[----:B------:R-:W-:Y:S01]  /*5bd0*/  UIMAD.WIDE.U32 UR10, UR6, UR22, URZ ;  /* 0x00000016060a72a5 */ /* 0x000fe2000f8e00ff */
[----:B------:R-:W-:Y:S02]  /*5be0*/  UMOV UR5, UR19 ;  /* 0x0000001300057c82 */ /* 0x000fe40008000000 */
[----:B------:R-:W-:Y:S03]  /*5bf0*/  @UP4 USHF.R.U32.HI UR4, URZ, UR23, UR5 ;  /* 0x00000017ff044299 */ /* 0x000fe60008011605 */
[----:B------:R-:W-:Y:S01]  /*5c00*/  UMOV UR5, UR25 ;  /* 0x0000001900057c82 */ /* 0x000fe20008000000 */
[----:B------:R-:W-:Y:S02]  /*5c10*/  UIMAD UR4, UR42, UR4, URZ ;  /* 0x000000042a0472a4 */ /* 0x000fe4000f8e02ff */
[----:B------:R-:W-:Y:S02]  /*5c20*/  @UP4 USHF.R.U32.HI UR7, URZ, UR23, UR5 ;  /* 0x00000017ff074299 */ /* 0x000fe40008011605 */
[----:B------:R-:W-:Y:S02]  /*5c30*/  USEL UR5, UR14, UR8, !UP6 ;  /* 0x000000080e057287 */ /* 0x000fe4000f000000 */
[----:B------:R-:W-:Y:S02]  /*5c40*/  UIMAD UR8, UR42, UR7, URZ ;  /* 0x000000072a0872a4 */ /* 0x000fe4000f8e02ff */
[----:B------:R-:W-:Y:S03]  /*5c50*/  UISETP.GE.AND UP0, UPT, UR6, UR4, UPT ;  /* 0x000000040600728c */ /* 0x000fe6000bf06270 */
[----:B------:R-:W-:Y:S01]  /*5c60*/  UMOV UR4, UR11 ;  /* 0x0000000b00047c82 */ /* 0x000fe20008000000 */
[----:B------:R-:W-:Y:S02]  /*5c70*/  UISETP.GE.OR UP0, UPT, UR5, UR8, UP0 ;  /* 0x000000080500728c */ /* 0x000fe40008706670 */
[----:B------:R-:W-:Y:S02]  /*5c80*/  USHF.R.U32.HI UR4, URZ, UR23, UR4 ;  /* 0x00000017ff047299 */ /* 0x000fe40008011604 */
[----:B------:R-:W-:Y:S02]  /*5c90*/  UIMAD.WIDE.U32 UR8, UR5, UR22, URZ ;  /* 0x00000016050872a5 */ /* 0x000fe4000f8e00ff */
[----:B------:R-:W-:Y:S04]  /*5ca0*/  USEL UR10, UR6, UR4, !UP4 ;  /* 0x00000004060a7287 */ /* 0x000fe8000e000000 */
[----:B------:R-:W-:Y:S01]  /*5cb0*/  UIADD3 UR11, UPT, UPT, -UR10, URZ, URZ ;  /* 0x000000ff0a0b7290 */ /* 0x000fe2000fffe1ff */
[----:B------:R-:W-:Y:S02]  /*5cc0*/  @!UP0 UMOV UR4, UR9 ;  /* 0x0000000900048c82 */ /* 0x000fe40008000000 */
[----:B------:R-:W-:Y:S02]  /*5cd0*/  @!UP0 USHF.R.U32.HI UR4, URZ, UR23, UR4 ;  /* 0x00000017ff048299 */ /* 0x000fe40008011604 */
[----:B------:R-:W-:Y:S02]  /*5ce0*/  UIMAD UR8, UR42, UR11, UR6 ;  /* 0x0000000b2a0872a4 */ /* 0x000fe4000f8e0206 */
[----:B------:R-:W-:Y:S04]  /*5cf0*/  @!UP0 USEL UR4, UR5, UR4, !UP4 ;  /* 0x0000000405048287 */ /* 0x000fe8000e000000 */
[----:B------:R-:W-:Y:S02]  /*5d00*/  @!UP0 UIMAD UR8, UR7, UR8, UR4 ;  /* 0x00000008070882a4 */ /* 0x000fe4000f8e0204 */
[----:B------:R-:W-:Y:S02]  /*5d10*/  @!UP0 UIADD3 UR9, UPT, UPT, UR10, -UR4, URZ ;  /* 0x800000040a098290 */ /* 0x000fe4000fffe0ff */
[----:B------:R-:W-:Y:S02]  /*5d20*/  UIADD3 UR4, UPT, UPT, -UR5, URZ, URZ ;  /* 0x000000ff05047290 */ /* 0x000fe4000fffe1ff */
[----:B------:R-:W-:Y:S02]  /*5d30*/  UIADD3 UR7, UPT, UPT, -UR6, URZ, URZ ;  /* 0x000000ff06077290 */ /* 0x000fe4000fffe1ff */
[----:B------:R-:W-:Y:S02]  /*5d40*/  @!UP0 UIMAD UR6, UR9, UR42, UR5 ;  /* 0x0000002a090682a4 */ /* 0x000fe4000f8e0205 */
[----:B------:R-:W-:Y:S02]  /*5d50*/  UIMAD UR14, UR15, UR4, UR14 ;  /* 0x000000040f0e72a4 */ /* 0x000fe4000f8e020e */
[----:B------:R-:W-:Y:S01]  /*5d60*/  UIMAD UR13, UR30, UR7, UR13 ;  /* 0x000000071e0d72a4 */ /* 0x000fe2000f8e020d */
[----:B------:R-:W-:Y:S02]  /*5d70*/  @!UP0 UMOV UR5, UR8 ;  /* 0x0000000800058c82 */ /* 0x000fe40008000000 */
[----:B------:R-:W-:Y:S02]  /*5d80*/  UIMAD UR14, UR5, UR15, UR14 ;  /* 0x0000000f050e72a4 */ /* 0x000fe4000f8e020e */
[----:B------:R-:W-:Y:S11]  /*5d90*/  UIMAD UR13, UR6, UR30, UR13 ;  /* 0x0000001e060d72a4 */ /* 0x000ff6000f8e020d */
[----:B------:R-:W-:Y:S01]  /*5da0*/  @!UPT UIADD3 URZ, UPT, UPT, URZ, URZ, URZ ;  /* 0x000000fffffff290 */ /* 0x000fe2000fffe0ff */
.L_x_116:
[----:B------:R-:W4:Y:S01]  /*5db0*/  @!UP2 LDCU.128 UR8, c[0x0][0xb10] ;  /* 0x00016200ff08a7ac */ /* 0x000f220008000c00 */
[C---:B-1----:R-:W-:Y:S02]  /*5dc0*/  ISETP.NE.U32.AND P1, PT, R4.reuse, RZ, PT ;  /* 0x000000ff0400720c */ /* 0x042fe40003f25070 */
[----:B------:R-:W-:Y:S02]  /*5dd0*/  ISETP.NE.U32.AND P0, PT, R4, RZ, PT ;  /* 0x000000ff0400720c */ /* 0x000fe40003f05070 */
[C---:B------:R-:W-:Y:S02]  /*5de0*/  ISETP.NE.AND.EX P1, PT, R5.reuse, RZ, PT, P1 ;  /* 0x000000ff0500720c */ /* 0x040fe40003f25310 */
[----:B------:R-:W-:Y:S01]  /*5df0*/  ISETP.NE.AND.EX P0, PT, R5, RZ, PT, P0 ;  /* 0x000000ff0500720c */ /* 0x000fe20003f05300 */
[----:B------:R-:W1:Y:S01]  /*5e00*/  @!UP2 LDCU UR5, c[0x0][0xb0c] ;  /* 0x00016180ff05a7ac */ /* 0x000e620008000800 */
[----:B------:R-:W-:Y:S01]  /*5e10*/  SHF.L.U32 R9, R15, 0x1f, RZ ;  /* 0x0000001f0f097819 */ /* 0x000fe200000006ff */
[----:B------:R-:W-:Y:S02]  /*5e20*/  USHF.L.U32 UR19, UR16, 0x7, URZ ;  /* 0x0000000710137899 */ /* 0x000fe400080006ff */
[----:B------:R-:W-:Y:S02]  /*5e30*/  USHF.L.U32 UR18, UR20, 0x7, URZ ;  /* 0x0000000714127899 */ /* 0x000fe400080006ff */
[----:B----4-:R-:W-:Y:S07]  /*5e40*/  UIMAD.WIDE.U32 UR6, UR14, UR8, URZ ;  /* 0x000000080e0672a5 */ /* 0x010fee000f8e00ff */
[----:B------:R-:W-:Y:S01]  /*5e50*/  @!UP2 UMOV UR4, UR7 ;  /* 0x000000070004ac82 */ /* 0x000fe20008000000 */
[----:B-1----:R-:W-:Y:S02]  /*5e60*/  @!UP2 UISETP.NE.AND UP0, UPT, UR5, 0x1, UPT ;  /* 0x000000010500a88c */ /* 0x002fe4000bf05270 */
[----:B------:R-:W-:Y:S02]  /*5e70*/  @!UP2 USHF.R.U32.HI UR4, URZ, UR9, UR4 ;  /* 0x00000009ff04a299 */ /* 0x000fe40008011604 */
[----:B------:R-:W-:Y:S02]  /*5e80*/  UIMAD.WIDE.U32 UR6, UR13, UR11, URZ ;  /* 0x0000000b0d0672a5 */ /* 0x000fe4000f8e00ff */
[----:B------:R-:W-:Y:S02]  /*5e90*/  @!UP2 USEL UR8, UR14, UR4, !UP0 ;  /* 0x000000040e08a287 */ /* 0x000fe4000c000000 */
[----:B------:R-:W-:Y:S03]  /*5ea0*/  @!UP2 UISETP.NE.AND UP0, UPT, UR10, 0x1, UPT ;  /* 0x000000010a00a88c */ /* 0x000fe6000bf05270 */
[----:B------:R-:W-:Y:S02]  /*5eb0*/  @!UP2 UMOV UR6, UR7 ;  /* 0x000000070006ac82 */ /* 0x000fe40008000000 */
[----:B------:R-:W1:Y:S02]  /*5ec0*/  @!UP2 LDCU UR4, c[0x0][0xb20] ;  /* 0x00016400ff04a7ac */ /* 0x000e640008000800 */
[----:B-1----:R-:W-:Y:S04]  /*5ed0*/  @!UP2 USHF.R.U32.HI UR6, URZ, UR4, UR6 ;  /* 0x00000004ff06a299 */ /* 0x002fe80008011606 */
[----:B------:R-:W-:Y:S04]  /*5ee0*/  @!UP2 USEL UR6, UR13, UR6, !UP0 ;  /* 0x000000060d06a287 */ /* 0x000fe8000c000000 */
[----:B------:R-:W-:Y:S02]  /*5ef0*/  @!UP2 UIADD3 UR4, UPT, UPT, -UR8, UR6, URZ ;  /* 0x000000060804a290 */ /* 0x000fe4000fffe1ff */
[----:B------:R-:W-:Y:S02]  /*5f00*/  @!UP2 UIADD3 UR6, UPT, UPT, UR8, -UR6, URZ ;  /* 0x800000060806a290 */ /* 0x000fe4000fffe0ff */
[----:B------:R-:W-:Y:S02]  /*5f10*/  @!UP2 UIMAD UR14, UR4, UR5, UR14 ;  /* 0x00000005040ea2a4 */ /* 0x000fe4000f8e020e */
[----:B------:R-:W-:Y:S01]  /*5f20*/  @!UP2 UIMAD UR13, UR6, UR10, UR13 ;  /* 0x0000000a060da2a4 */ /* 0x000fe2000f8e020d */
[----:B------:R-:W-:Y:S11]  /*5f30*/  BRA.U UP3, `(.L_x_117) ;  /* 0x0000000103107547 */ /* 0x000ff6000b800000 */
[----:B---3--:R-:W-:Y:S04]  /*5f40*/  MOV R0, UR38 ;  /* 0x0000002600007c02 */ /* 0x008fe80008000f00 */
[----:B------:R-:W-:Y:S04]  /*5f50*/  SHF.L.U32 R11, R0, 0x1f, RZ ;  /* 0x0000001f000b7819 */ /* 0x000fe800000006ff */
[----:B------:R-:W1:Y:S02]  /*5f60*/  SYNCS.PHASECHK.TRANS64.TRYWAIT P2, [UR21+0x228], R11 ;  /* 0x0002280bff0075a7 */ /* 0x000e640008041115 */
[----:B-1----:R-:W-:Y:S05]  /*5f70*/  @!P2 BRA `(.L_x_118) ;  /* 0x000000540040a947 */ /* 0x002fea0003800000 */
.L_x_117:
[----:B------:R-:W-:Y:S05]  /*5f80*/  @!P1 BRA `(.L_x_119) ;  /* 0x0000000000309947 */ /* 0x000fea0003800000 */
[----:B------:R-:W-:Y:S01]  /*5f90*/  ISETP.NE.U32.AND P1, PT, R2, RZ, PT ;  /* 0x000000ff0200720c */ /* 0x000fe20003f25070 */
[----:B------:R-:W4:Y:S01]  /*5fa0*/  LDCU.64 UR4, c[0x0][0x358] ;  /* 0x00006b00ff0477ac */ /* 0x000f220008000a00 */
[----:B------:R-:W-:Y:S02]  /*5fb0*/  IMAD.MOV.U32 R162, RZ, RZ, 0x1 ;  /* 0x00000001ffa27424 */ /* 0x000fe400078e00ff */
[----:B------:R-:W-:Y:S11]  /*5fc0*/  ISETP.NE.AND.EX P1, PT, R3, RZ, PT, P1 ;  /* 0x000000ff0300720c */ /* 0x000ff60003f25310 */
[----:B------:R-:W-:Y:S02]  /*5fd0*/  @!UPT UIADD3 URZ, UPT, UPT, URZ, URZ, URZ ;  /* 0x000000fffffff290 */ /* 0x000fe4000fffe0ff */
[----:B-1----:R-:W1:Y:S01]  /*5fe0*/  @P1 LDC.64 R10, c[0x0][0x888] ;  /* 0x00022200ff0a1b82 */ /* 0x002e620000000a00 */
[----:B---3--:R-:W-:Y:S04]  /*5ff0*/  @P1 IMAD R0, R4, UR36, RZ ;  /* 0x0000002404001c24 */ /* 0x008fe8000f8e02ff */
[----:B-1----:R-:W-:Y:S04]  /*6000*/  @P1 IMAD.WIDE R10, R0, 0x4, R10 ;  /* 0x00000004000a1825 */ /* 0x002fe800078e020a */
[----:B------:R-:W-:Y:S01]  /*6010*/  HFMA2 R0, -RZ, RZ, 0, 5.9604644775390625e-08 ;  /* 0x00000001ff007431 */ /* 0x000fe200000001ff */
[----:B----45:R4:W5:Y:S04]  /*6020*/  @P1 LDG.E R73, desc[UR4][R10.64] ;  /* 0x000000040a491981 */ /* 0x030968000c1e1900 */
[----:B------:R-:W-:Y:S01]  /*6030*/  @!P1 PRMT R162, R0, 0x7610, R162 ;  /* 0x0000761000a29816 */ /* 0x000fe200000000a2 */
[----:B----4-:R-:W1:Y:S06]  /*6040*/  @!P1 LDC R73, c[0x0][0x880] ;  /* 0x00022000ff499b82 */ /* 0x010e6c0000000800 */
.L_x_119:
[----:B-1---5:R-:W-:Y:S01]  /*6050*/  @!P0 FSETP.EQ.AND P1, PT, R73, RZ, PT ;  /* 0x000000ff4900820b */ /* 0x022fe20003f22000 */
[----:B------:R-:W-:Y:S01]  /*6060*/  @!UPT UIADD3 URZ, UPT, UPT, URZ, URZ, URZ ;  /* 0x000000fffffff290 */ /* 0x000fe2000fffe0ff */
[----:B------:R-:W-:Y:S11]  /*6070*/  @!P0 BRA `(.L_x_120) ;  /* 0x0000000000188947 */ /* 0x000ff60003800000 */
[----:B------:R-:W-:Y:S02]  /*6080*/  LOP3.LUT P0, RZ, R162, 0xff, RZ, 0xc0, !PT ;  /* 0x000000ffa2ff7812 */ /* 0x000fe4000780c0ff */
[----:B------:R-:W-:Y:S04]  /*6090*/  ISETP.NE.U32.AND P1, PT, R2, RZ, PT ;  /* 0x000000ff0200720c */ /* 0x000fe80003f25070 */
[----:B------:R-:W-:Y:S04]  /*60a0*/  ISETP.NE.AND.EX P1, PT, R3, RZ, PT, P1 ;  /* 0x000000ff0300720c */ /* 0x000fe80003f25310 */
[----:B------:R-:W-:Y:S03]  /*60b0*/  PLOP3.LUT P1, PT, P1, PT, PT, 0x8, 0x80 ;  /* 0x000000000080781c */ /* 0x000fe60000f2e170 */
[----:B------:R-:W-:Y:S11]  /*60c0*/  @P0 FSETP.EQ.AND P1, PT, R73, RZ, PT ;  /* 0x000000ff4900020b */ /* 0x000ff60003f22000 */
[----:B------:R-:W-:Y:S02]  /*60d0*/  @!UPT UIADD3 URZ, UPT, UPT, URZ, URZ, URZ ;  /* 0x000000fffffff290 */ /* 0x000fe4000fffe0ff */
.L_x_120:
[----:B------:R-:W1:Y:S01]  /*60e0*/  SYNCS.PHASECHK.TRANS64.TRYWAIT P2, [UR21+0x210], R9 ;  /* 0x00021009ff0075a7 */ /* 0x000e620008041115 */
[----:B------:R-:W-:Y:S04]  /*60f0*/  ELECT P0, URZ, PT ;  /* 0x0000000000ff782f */ /* 0x000fe80003800000 */
[----:B------:R-:W-:Y:S11]  /*6100*/  PLOP3.LUT P1, PT, P1, P0, PT, 0xf2, 0x2f ;  /* 0x00000000002f781c */ /* 0x000ff60000f21e72 */
[----:B------:R-:W-:Y:S02]  /*6110*/  @!UPT UIADD3 URZ, UPT, UPT, URZ, URZ, URZ ;  /* 0x000000fffffff290 */ /* 0x000fe4000fffe0ff */
[----:B------:R-:W-:Y:S05]  /*6120*/  @!P1 IADD3 R8, P0, PT, R16, 0x580, RZ ;  /* 0x0000058010089810 */ /* 0x000fea0007f1e0ff */
[----:B------:R-:W-:Y:S01]  /*6130*/  @!P1 IMAD.X R6, RZ, RZ, R17, P0 ;  /* 0x000000ffff069224 */ /* 0x000fe200000e0611 */
[----:B-1----:R-:W-:Y:S07]  /*6140*/  @!P2 BRA `(.L_x_121) ;  /* 0x0000005000e4a947 */ /* 0x002fee0003800000 */
.L_x_242:
[----:B------:R-:W-:Y:S01]  /*6150*/  @!P1 R2UR UR5, R8 ;  /* 0x00000000080592ca */ /* 0x000fe200000e0000 */
[----:B------:R-:W-:Y:S01]  /*6160*/  VOTEU.ALL UP0, P1 ;  /* 0x0000000000ff7886 */ /* 0x000fe20000800000 */
[----:B------:R-:W-:Y:S01]  /*6170*/  @!P1 R2UR UR4, R6 ;  /* 0x00000000060492ca */ /* 0x000fe200000e0000 */
[----:B-1-3--:R-:W-:Y:S01]  /*6180*/  @!P1 IMAD.MOV.U32 R0, RZ, RZ, 0x2000 ;  /* 0x00002000ff009424 */ /* 0x00afe200078e00ff */
[----:B------:R-:W-:Y:S01]  /*6190*/  UMOV UR6, 0x0 ;  /* 0x0000000000067882 */ /* 0x000fe20000000000 */
[----:B------:R-:W-:Y:S01]  /*61a0*/  UMOV UR7, 0x10000000 ;  /* 0x1000000000077882 */ /* 0x000fe20000000000 */
[----:B------:R-:W-:Y:S01]  /*61b0*/  @!UP0 UIADD3 UR16, UPT, UPT, UR21, 0x400, URZ ;  /* 0x0000040015108890 */ /* 0x000fe2000fffe0ff */
[----:B------:R-:W-:Y:S01]  /*61c0*/  VIADD R14, R14, 0x1 ;  /* 0x000000010e0e7836 */ /* 0x000fe20000000000 */
[----:B------:R-:W-:Y:S01]  /*61d0*/  VOTEU.ALL UP0, P1 ;  /* 0x0000000000ff7886 */ /* 0x000fe20000800000 */
[----:B------:R-:W-:Y:S04]  /*61e0*/  UMOV UR20, UR36 ;  /* 0x0000002400147c82 */ /* 0x000fe80008000000 */
[----:B------:R-:W-:Y:S02]  /*61f0*/  IMAD.U32 R10, RZ, RZ, UR5 ;  /* 0x00000005ff0a7e24 */ /* 0x000fe4000f8e00ff */
[----:B------:R-:W-:Y:S03]  /*6200*/  IMAD.U32 R11, RZ, RZ, UR4 ;  /* 0x00000004ff0b7e24 */ /* 0x000fe6000f8e00ff */
[----:B------:R-:W-:Y:S02]  /*6210*/  @!P1 R2UR UR4, R10 ;  /* 0x000000000a0492ca */ /* 0x000fe400000e0000 */
[----:B------:R-:W-:Y:S11]  /*6220*/  @!P1 R2UR UR5, R11 ;  /* 0x000000000b0592ca */ /* 0x000ff600000e0000 */
[----:B------:R-:W-:Y:S02]  /*6230*/  @!UPT UIADD3 URZ, UPT, UPT, URZ, URZ, URZ ;  /* 0x000000fffffff290 */ /* 0x000fe4000fffe0ff */
[----:B------:R1:W-:Y:S01]  /*6240*/  @!UP0 UTMALDG.3D [UR16], [UR4], desc[UR6] ;  /* 0x00000610040085b4 */ /* 0x0003e20008011000 */
[----:B------:R1:W-:Y:S01]  /*6250*/  @!P1 SYNCS.ARRIVE.TRANS64.RED.A0TR RZ, [UR21+0x200], R0 ;  /* 0x00020000ffff99a7 */ /* 0x0003e20008300415 */
[----:B------:R-:W-:Y:S01]  /*6260*/  SYNCS.ARRIVE.TRANS64.RED.A1T0 RZ, [UR34], RZ ;  /* 0x000000ffffff79a7 */ /* 0x000fe20008100422 */
[----:B------:R-:W3:Y:S02]  /*6270*/  SYNCS.PHASECHK.TRANS64.TRYWAIT P0, [UR21+0x218], R9 ;  /* 0x00021809ff0075a7 */ /* 0x000ee40008001115 */
[----:B-1-3--:R-:W-:Y:S05]  /*6280*/  @!P0 BRA `(.L_x_122) ;  /* 0x0000005000ac8947 */ /* 0x00afea0003800000 */
.L_x_244:
[----:B------:R-:W-:Y:S01]  /*6290*/  @!P1 IADD3 R6, P0, PT, R16, 0x580, RZ ;  /* 0x0000058010069810 */ /* 0x000fe20007f1e0ff */
[----:B------:R-:W-:Y:S01]  /*62a0*/  VOTEU.ALL UP0, P1 ;  /* 0x0000000000ff7886 */ /* 0x000fe20000800000 */
[----:B------:R-:W-:Y:S01]  /*62b0*/  UMOV UR6, 0x0 ;  /* 0x0000000000067882 */ /* 0x000fe20000000000 */
[----:B------:R-:W-:Y:S01]  /*62c0*/  UMOV UR7, 0x10000000 ;  /* 0x1000000000077882 */ /* 0x000fe20000000000 */
[----:B------:R-:W-:Y:S01]  /*62d0*/  @!P1 R2UR UR5, R6 ;  /* 0x00000000060592ca */ /* 0x000fe200000e0000 */
[----:B-1----:R-:W-:Y:S01]  /*62e0*/  @!P1 IMAD.X R0, RZ, RZ, R17, P0 ;  /* 0x000000ffff009224 */ /* 0x002fe200000e0611 */
[----:B------:R-:W-:Y:S01]  /*62f0*/  @!UP0 UIADD3 UR10, UPT, UPT, UR18, 0x40, URZ ;  /* 0x00000040120a8890 */ /* 0x000fe2000fffe0ff */
[----:B------:R-:W-:Y:S01]  /*6300*/  ISETP.NE.AND P0, PT, R14, 0x2, PT ;  /* 0x000000020e00780c */ /* 0x000fe20003f05270 */
[----:B------:R-:W-:Y:S01]  /*6310*/  @!UP0 UIADD3 UR8, UPT, UPT, UR21, 0x2400, URZ ;  /* 0x0000240015088890 */ /* 0x000fe2000fffe0ff */
[----:B------:R-:W-:Y:S01]  /*6320*/  LOP3.LUT R15, R15, 0x1, RZ, 0x3c, !PT ;  /* 0x000000010f0f7812 */ /* 0x000fe200078e3cff */
[----:B------:R-:W-:Y:S01]  /*6330*/  @!UP0 UIADD3 UR9, UPT, UPT, UR21, 0x208, URZ ;  /* 0x0000020815098890 */ /* 0x000fe2000fffe0ff */
[----:B------:R-:W-:Y:S01]  /*6340*/  @!P1 R2UR UR4, R0 ;  /* 0x00000000000492ca */ /* 0x000fe200000e0000 */
[----:B------:R-:W-:Y:S01]  /*6350*/  VOTEU.ALL UP0, P1 ;  /* 0x0000000000ff7886 */ /* 0x000fe20000800000 */
[----:B------:R-:W-:Y:S01]  /*6360*/  UMOV UR11, UR19 ;  /* 0x00000013000b7c82 */ /* 0x000fe20008000000 */
[----:B------:R-:W-:Y:S01]  /*6370*/  UMOV UR12, UR36 ;  /* 0x00000024000c7c82 */ /* 0x000fe20008000000 */
[----:B------:R-:W-:Y:S01]  /*6380*/  SEL R0, RZ, 0x1, P0 ;  /* 0x00000001ff007807 */ /* 0x000fe20000000000 */
[----:B------:R-:W-:Y:S01]  /*6390*/  UIADD3 UR20, UPT, UPT, UR13, UR60, URZ ;  /* 0x0000003c0d147290 */ /* 0x000fe2000fffe0ff */
[----:B------:R-:W-:Y:S01]  /*63a0*/  IMAD.U32 R8, RZ, RZ, UR5 ;  /* 0x00000005ff087e24 */ /* 0x000fe2000f8e00ff */
[----:B------:R-:W-:Y:S01]  /*63b0*/  SEL R14, R14, RZ, P0 ;  /* 0x000000ff0e0e7207 */ /* 0x000fe20000000000 */
[----:B------:R-:W-:Y:S01]  /*63c0*/  UIADD3 UR16, UPT, UPT, UR14, UR59, URZ ;  /* 0x0000003b0e107290 */ /* 0x000fe2000fffe0ff */
[----:B------:R-:W-:Y:S01]  /*63d0*/  LOP3.LUT R13, R13, R0, RZ, 0x3c, !PT ;  /* 0x000000000d0d7212 */ /* 0x000fe200078e3cff */
[----:B------:R-:W-:Y:S01]  /*63e0*/  UPLOP3.LUT UP3, UPT, UPT, UPT, UPT, 0x80, 0x8 ;  /* 0x000000000008789c */ /* 0x000fe20003f6f070 */
[----:B------:R-:W-:Y:S02]  /*63f0*/  UMOV UR36, UR26 ;  /* 0x0000001a00247c82 */ /* 0x000fe40008000000 */
[----:B------:R-:W-:Y:S01]  /*6400*/  IMAD.U32 R9, RZ, RZ, UR4 ;  /* 0x00000004ff097e24 */ /* 0x000fe2000f8e00ff */
[----:B------:R-:W-:Y:S04]  /*6410*/  @!P1 R2UR UR4, R8 ;  /* 0x00000000080492ca */ /* 0x000fe800000e0000 */
[----:B------:R-:W-:Y:S11]  /*6420*/  @!P1 R2UR UR5, R9 ;  /* 0x00000000090592ca */ /* 0x000ff600000e0000 */
[----:B------:R-:W-:Y:S02]  /*6430*/  @!UPT UIADD3 URZ, UPT, UPT, URZ, URZ, URZ ;  /* 0x000000fffffff290 */ /* 0x000fe4000fffe0ff */
[----:B------:R3:W-:Y:S01]  /*6440*/  @!UP0 UTMALDG.3D [UR8], [UR4], desc[UR6] ;  /* 0x00000608040085b4 */ /* 0x0007e20008011000 */
[----:B------:R3:W-:Y:S01]  /*6450*/  @!P1 SYNCS.ARRIVE.TRANS64.RED.A0TR RZ, [UR21+0x208], R7 ;  /* 0x00020807ffff99a7 */ /* 0x0007e20008300415 */
[----:B------:R-:W-:Y:S01]  /*6460*/  SYNCS.ARRIVE.TRANS64.RED.A1T0 RZ, [UR33], RZ ;  /* 0x000000ffffff79a7 */ /* 0x000fe20008100421 */
[----:B------:R-:W-:Y:S05]  /*6470*/  BRA.U UP1, `(.L_x_123) ;  /* 0xfffffff5012c7547 */ /* 0x000fea000b83ffff */
[----:B------:R-:W-:-:S04]  /*6480*/  SHF.L.U32 R3, R15, 0x1f, RZ ;  /* 0x0000001f0f037819 */ /* 0x000fc800000006ff */
[----:B------:R-:W1:Y:S02]  /*6490*/  SYNCS.PHASECHK.TRANS64.TRYWAIT P0, [UR21+0x210], R3 ;  /* 0x00021003ff0075a7 */ /* 0x000e640008001115 */
[----:B-1----:R-:W-:Y:S05]  /*64a0*/  @!P0 BRA `(.L_x_124) ;  /* 0x00000050003c8947 */ /* 0x002fea0003800000 */
.L_x_246:
[----:B-1----:R-:W-:-:S07]  /*64b0*/  MOV R0, UR21 ;  /* 0x0000001500007c02 */ /* 0x002fce0008000f00 */
.L_x_125:
[----:B-1----:R-:W-:-:S04]  /*64c0*/  SHF.L.U32 R3, R15, 0x1f, RZ ;  /* 0x0000001f0f037819 */ /* 0x002fc800000006ff */
[----:B------:R1:W4:Y:S03]  /*64d0*/  SYNCS.PHASECHK.TRANS64.TRYWAIT P0, [R0+URZ+0x218], R3 ;  /* 0x00021803000075a7 */ /* 0x00032600080011ff */
[----:B----4-:R-:W-:Y:S05]  /*64e0*/  @!P0 NANOSLEEP.SYNCS 0x989680 ;  /* 0x009896800000895d */ /* 0x010fea0003900000 */
[----:B------:R-:W4:Y:S02]  /*64f0*/  @!P0 SYNCS.PHASECHK.TRANS64 P0, [R0+URZ+0x218], R3 ;  /* 0x00021803000085a7 */ /* 0x000f2400080010ff */
[----:B--234-:R-:W-:Y:S05]  /*6500*/  @P0 EXIT ;  /* 0x000000000000094d */ /* 0x01cfea0003800000 */
[----:B------:R-:W-:Y:S05]  /*6510*/  BRA `(.L_x_125) ;  /* 0xfffffffc00e87947 */ /* 0x000fea000383ffff */
.L_x_114:
[----:B------:R-:W-:-:S06]  /*6520*/  UISETP.GE.AND UP0, UPT, UR21, 0x4, UPT ;  /* 0x000000041500788c */ /* 0x000fcc000bf06270 */
[----:B------:R-:W-:-:S13]  /*6530*/  PLOP3.LUT P0, PT, PT, PT, UP0, 0x80, 0x8 ;  /* 0x000000000008781c */ /* 0x000fda0003f0f008 */
[----:B-1----:R-:W-:Y:S05]  /*6540*/  @!P0 EXIT ;  /* 0x000000000000894d */ /* 0x002fea0003800000 */
[----:B------:R-:W-:Y:S01]  /*6550*/  BAR.SYNC.DEFER_BLOCKING 0x6, 0xa0 ;  /* 0x0182800000007b1d */ /* 0x000fe20000010000 */
[C---:B------:R-:W-:Y:S01]  /*6560*/  IMAD.SHL.U32 R4, R177.reuse, 0x40, RZ ;  /* 0x00000040b1047824 */ /* 0x040fe200078e00ff */
[C---:B------:R-:W-:Y:S01]  /*6570*/  LOP3.LUT R181, R177.reuse, 0x60, RZ, 0xc0, !PT ;  /* 0x00000060b1b57812 */ /* 0x040fe200078ec0ff */
[C---:B------:R-:W-:Y:S01]  /*6580*/  IMAD.SHL.U32 R137, R177.reuse, 0x8, RZ ;  /* 0x00000008b1897824 */ /* 0x040fe200078e00ff */
[C---:B------:R-:W-:Y:S01]  /*6590*/  LOP3.LUT R179, R177.reuse, 0x2, RZ, 0xc0, !PT ;  /* 0x00000002b1b37812 */ /* 0x040fe200078ec0ff */
[----:B------:R-:W-:Y:S01]  /*65a0*/  IMAD.U32 R69, R177, 0x10000, RZ ;  /* 0x00010000b1457824 */ /* 0x000fe200078e00ff */
[----:B------:R-:W-:Y:S02]  /*65b0*/  UMOV UR44, 0x400 ;  /* 0x00000400002c7882 */ /* 0x000fe40000000000 */
[----:B------:R-:W1:Y:S01]  /*65c0*/  LDC.64 R158, c[0x0][0x888] ;  /* 0x00022200ff9e7b82 */ /* 0x000e620000000a00 */
[----:B------:R-:W-:Y:S01]  /*65d0*/  ULEA UR44, UR50, UR44, 0x18 ;  /* 0x0000002c322c7291 */ /* 0x000fe2000f8ec0ff */
[----:B------:R-:W-:Y:S01]  /*65e0*/  LOP3.LUT R6, R4, 0x180, RZ, 0xc0, !PT ;  /* 0x0000018004067812 */ /* 0x000fe200078ec0ff */
[----:B------:R-:W-:Y:S01]  /*65f0*/  HFMA2 R165, -RZ, RZ, 0, 0 ;  /* 0x00000000ffa57431 */ /* 0x000fe200000001ff */
[----:B------:R-:W-:Y:S01]  /*6600*/  LOP3.LUT R69, R69, 0x600000, RZ, 0xc0, !PT ;  /* 0x0060000045457812 */ /* 0x000fe200078ec0ff */
[----:B------:R-:W-:Y:S01]  /*6610*/  UIADD3 UR4, UPT, UPT, UR44, 0x4400, URZ ;  /* 0x000044002c047890 */ /* 0x000fe2000fffe0ff */
[----:B------:R-:W-:Y:S01]  /*6620*/  LOP3.LUT R137, R6, 0x30, R137, 0xf8, !PT ;  /* 0x0000003006897812 */ /* 0x000fe200078ef889 */
[----:B------:R-:W-:Y:S01]  /*6630*/  IMAD.MOV.U32 R68, RZ, RZ, RZ ;  /* 0x000000ffff447224 */ /* 0x000fe200078e00ff */
[----:B------:R-:W2:Y:S01]  /*6640*/  LDC.64 R160, c[0x0][0x890] ;  /* 0x00022400ffa07b82 */ /* 0x000ea20000000a00 */
[----:B------:R-:W-:-:S02]  /*6650*/  LOP3.LUT R177, R177, 0x4, RZ, 0xc0, !PT ;  /* 0x00000004b1b17812 */ /* 0x000fc400078ec0ff */
[----:B------:R-:W-:Y:S02]  /*6660*/  CS2R R170, SRZ ;  /* 0x0000000000aa7805 */ /* 0x000fe4000001ff00 */
[----:B------:R-:W-:Y:S02]  /*6670*/  LOP3.LUT R137, R137, 0x1e40, R4, 0xf8, !PT ;  /* 0x00001e4089897812 */ /* 0x000fe400078ef804 */
[----:B------:R-:W-:Y:S02]  /*6680*/  CS2R R168, SRZ ;  /* 0x0000000000a87805 */ /* 0x000fe4000001ff00 */
[----:B------:R-:W-:Y:S01]  /*6690*/  IADD3 R176, PT, PT, -R177, 0x2, RZ ;  /* 0x00000002b1b07810 */ /* 0x000fe20007ffe1ff */
[----:B------:R-:W-:Y:S01]  /*66a0*/  IMAD.MOV R167, RZ, RZ, -R179 ;  /* 0x000000ffffa77224 */ /* 0x000fe200078e0ab3 */
[----:B------:R-:W-:Y:S01]  /*66b0*/  MOV R180, UR4 ;  /* 0x0000000400b47c02 */ /* 0x000fe20008000f00 */
[----:B------:R-:W3:Y:S01]  /*66c0*/  LDC.64 R156, c[0x0][0x8b0] ;  /* 0x00022c00ff9c7b82 */ /* 0x000ee20000000a00 */
[----:B------:R-:W4:Y:S01]  /*66d0*/  LDS R0, [UR44+0x2e0] ;  /* 0x0002e02cff007984 */ /* 0x000f220008000800 */
[----:B------:R-:W-:Y:S01]  /*66e0*/  VIADD R178, R137, UR44 ;  /* 0x0000002c89b27c36 */ /* 0x000fe20008000000 */
[----:B------:R-:W1:Y:S01]  /*66f0*/  LDCU UR57, c[0x0][0x370] ;  /* 0x00006e00ff3977ac */ /* 0x000e620008000800 */
[----:B------:R-:W-:-:S02]  /*6700*/  IMAD.MOV R166, RZ, RZ, -R177 ;  /* 0x000000ffffa67224 */ /* 0x000fc400078e0ab1 */
[----:B------:R-:W-:Y:S01]  /*6710*/  VIADD R178, R178, 0x400 ;  /* 0x00000400b2b27836 */ /* 0x000fe20000000000 */
[----:B------:R-:W1:Y:S01]  /*6720*/  LDCU.64 UR62, c[0x0][0x348] ;  /* 0x00006900ff3e77ac */ /* 0x000e620008000a00 */
[----:B------:R-:W1:Y:S01]  /*6730*/  LDC.64 R138, c[0x0][0x8a8] ;  /* 0x00022a00ff8a7b82 */ /* 0x000e620000000a00 */
[----:B------:R-:W1:Y:S01]  /*6740*/  LDCU UR43, c[0x0][0xb0c] ;  /* 0x00016180ff2b77ac */ /* 0x000e620008000800 */
[----:B------:R-:W1:Y:S01]  /*6750*/  LDCU UR39, c[0x0][0xb30] ;  /* 0x00016600ff2777ac */ /* 0x000e620008000800 */
[----:B------:R-:W1:Y:S01]  /*6760*/  LDCU.64 UR46, c[0x0][0x888] ;  /* 0x00011100ff2e77ac */ /* 0x000e620008000a00 */
[----:B------:R-:W1:Y:S01]  /*6770*/  LDCU.64 UR40, c[0x0][0xb28] ;  /* 0x00016500ff2877ac */ /* 0x000e620008000a00 */
[----:B------:R-:W1:Y:S01]  /*6780*/  LDCU.128 UR52, c[0x0][0xb10] ;  /* 0x00016200ff3477ac */ /* 0x000e620008000c00 */
[----:B------:R-:W1:Y:S01]  /*6790*/  LDCU UR56, c[0x0][0x374] ;  /* 0x00006e80ff3877ac */ /* 0x000e620008000800 */
[----:B------:R-:W-:Y:S01]  /*67a0*/  UIADD3 UR61, UPT, UPT, UR44, 0x400, URZ ;  /* 0x000004002c3d7890 */ /* 0x000fe2000fffe0ff */
[----:B--2-4-:R-:W-:-:S11]  /*67b0*/  IMAD.IADD R69, R0, 0x1, R69 ;  /* 0x0000000100457824 */ /* 0x014fd600078e0245 */
.L_x_152:
[C---:B------:R-:W-:Y:S02]  /*67c0*/  LEA R3, R165.reuse, UR44, 0x3 ;  /* 0x0000002ca5037c11 */ /* 0x040fe4000f8e18ff */
[----:B------:R-:W-:Y:S02]  /*67d0*/  SHF.L.U32 R0, R170, 0x1f, RZ ;  /* 0x0000001faa007819 */ /* 0x000fe400000006ff */
[----:B------:R-:W-:Y:S02]  /*67e0*/  LEA R5, R165, UR44, 0x4 ;  /* 0x0000002ca5057c11 */ /* 0x000fe4000f8e20ff */
[----:B------:R-:W2:Y:S02]  /*67f0*/  SYNCS.PHASECHK.TRANS64.TRYWAIT P0, [R3+URZ+0x230], R0 ;  /* 0x00023000030075a7 */ /* 0x000ea400080011ff */
[----:B-12---:R-:W-:Y:S05]  /*6800*/  @!P0 BRA `(.L_x_126) ;  /* 0x0000004c007c8947 */ /* 0x006fea0003800000 */
.L_x_247:
[----:B------:R-:W4:Y:S01]  /*6810*/  LDS.128 R4, [R5+0x2c0] ;  /* 0x0002c00005047984 */ /* 0x000f220000000c00 */
[----:B------:R-:W-:Y:S01]  /*6820*/  UISETP.GE.AND UP0, UPT, UR42, 0x1, UPT ;  /* 0x000000012a00788c */ /* 0x000fe2000bf06270 */
[----:B------:R-:W-:Y:S01]  /*6830*/  @!PT LDS RZ, [RZ] ;  /* 0x00000000fffff984 */ /* 0x000fe20000000800 */
[----:B------:R-:W-:Y:S01]  /*6840*/  @!PT LDS RZ, [RZ] ;  /* 0x00000000fffff984 */ /* 0x000fe20000000800 */
[----:B------:R-:W-:Y:S01]  /*6850*/  @!PT LDS RZ, [RZ] ;  /* 0x00000000fffff984 */ /* 0x000fe20000000800 */
[----:B------:R-:W-:Y:S01]  /*6860*/  @!PT LDS RZ, [RZ] ;  /* 0x00000000fffff984 */ /* 0x000fe20000000800 */
[----:B------:R1:W-:Y:S06]  /*6870*/  MEMBAR.ALL.CTA ;  /* 0x0000000000007992 */ /* 0x0003ec0000008000 */
[----:B-1----:R-:W1:Y:S01]  /*6880*/  FENCE.VIEW.ASYNC.S ;  /* 0x00000000000073c6 */ /* 0x002e620000000000 */
[----:B----4-:R-:W-:Y:S11]  /*6890*/  LOP3.LUT P0, RZ, R6, 0x1, RZ, 0xc0, !PT ;  /* 0x0000000106ff7812 */ /* 0x010ff6000780c0ff */
[----:B------:R-:W-:Y:S02]  /*68a0*/  @!UPT UIADD3 URZ, UPT, UPT, URZ, URZ, URZ ;  /* 0x000000fffffff290 */ /* 0x000fe4000fffe0ff */
[----:B-1----:R-:W-:Y:S01]  /*68b0*/  VOTEU.ANY UP1, P0 ;  /* 0x0000000000ff7886 */ /* 0x002fe20000020100 */
[----:B------:R-:W-:Y:S01]  /*68c0*/  PLOP3.LUT P0, PT, PT, PT, UP1, 0x80, 0x8 ;  /* 0x000000000008781c */ /* 0x000fe20003f0f018 */
[----:B------:R-:W-:Y:S11]  /*68d0*/  UP2UR UR45, UPR, URZ, 0x2 ;  /* 0x00000002ff2d7883 */ /* 0x000ff60008000000 */
[----:B------:R-:W-:Y:S01]  /*68e0*/  @!UPT UIADD3 URZ, UPT, UPT, URZ, URZ, URZ ;  /* 0x000000fffffff290 */ /* 0x000fe2000fffe0ff */
[----:B--2---:R-:W-:Y:S02]  /*68f0*/  @P0 SHF.R.U32.HI R0, RZ, 0x10, R5 ;  /* 0x00000010ff000819 */ /* 0x004fe40000011605 */
        /* <DEDUP_REMOVED lines=12> */
[----:B------:R-:W2:Y:S01]  /*69c0*/  LDCU UR12, c[0x0][0xb20] ;  /* 0x00016400ff0c77ac */ /* 0x000ea20008000800 */
[----:B------:R-:W-:Y:S02]  /*69d0*/  UIMAD.WIDE.U32 UR4, UR56, UR55, URZ ;  /* 0x00000037380472a5 */ /* 0x000fe4000f8e00ff */
[----:B------:R-:W-:Y:S02]  /*69e0*/  UIMAD.WIDE.U32 UR6, UR57, UR52, URZ ;  /* 0x00000034390672a5 */ /* 0x000fe4000f8e00ff */
[----:B------:R-:W-:Y:S02]  /*69f0*/  UISETP.NE.AND UP0, UPT, UR54, 0x1, UPT ;  /* 0x000000013600788c */ /* 0x000fe4000bf05270 */
[----:B------:R-:W-:Y:S02]  /*6a00*/  UIMAD.WIDE.U32 UR8, UR37, UR55, URZ ;  /* 0x00000037250872a5 */ /* 0x000fe4000f8e00ff */
[----:B------:R-:W-:Y:S02]  /*6a10*/  UIMAD.WIDE.U32 UR10, UR38, UR52, URZ ;  /* 0x00000034260a72a5 */ /* 0x000fe4000f8e00ff */
[----:B------:R-:W-:Y:S02]  /*6a20*/  UISETP.NE.AND UP1, UPT, UR43, 0x1, UPT ;  /* 0x000000012b00788c */ /* 0x000fe4000bf25270 */
[----:B------:R-:W-:Y:S01]  /*6a30*/  UISETP.NE.AND UP2, UPT, UR42, 0x1, UPT ;  /* 0x000000012a00788c */ /* 0x000fe2000bf45270 */
[----:B------:R-:W-:Y:S02]  /*6a40*/  UMOV UR4, UR5 ;  /* 0x0000000500047c82 */ /* 0x000fe40008000000 */
[----:B--2---:R-:W-:Y:S03]  /*6a50*/  USHF.R.U32.HI UR5, URZ, UR12, UR4 ;  /* 0x0000000cff057299 */ /* 0x004fe60008011604 */
[----:B------:R-:W-:Y:S02]  /*6a60*/  UMOV UR4, UR7 ;  /* 0x0000000700047c82 */ /* 0x000fe40008000000 */
[----:B------:R-:W-:Y:S02]  /*6a70*/  USHF.R.U32.HI UR7, URZ, UR53, UR4 ;  /* 0x00000035ff077299 */ /* 0x000fe40008011604 */
[----:B------:R-:W-:Y:S02]  /*6a80*/  USEL UR4, UR56, UR5, !UP0 ;  /* 0x0000000538047287 */ /* 0x000fe4000c000000 */
[----:B------:R-:W-:Y:S01]  /*6a90*/  USEL UR7, UR57, UR7, !UP1 ;  /* 0x0000000739077287 */ /* 0x000fe2000c800000 */
[----:B------:R-:W-:Y:S01]  /*6aa0*/  UMOV UR5, UR9 ;  /* 0x0000000900057c82 */ /* 0x000fe20008000000 */
[----:B------:R-:W-:Y:S02]  /*6ab0*/  UIMAD.WIDE.U32 UR8, UR4, UR40, URZ ;  /* 0x00000028040872a5 */ /* 0x000fe4000f8e00ff */
[----:B------:R-:W-:Y:S03]  /*6ac0*/  USHF.R.U32.HI UR6, URZ, UR12, UR5 ;  /* 0x0000000cff067299 */ /* 0x000fe60008011605 */
[----:B------:R-:W-:Y:S01]  /*6ad0*/  UMOV UR5, UR11 ;  /* 0x0000000b00057c82 */ /* 0x000fe20008000000 */
[----:B------:R-:W-:Y:S02]  /*6ae0*/  UIMAD.WIDE.U32 UR10, UR7, UR40, URZ ;  /* 0x00000028070a72a5 */ /* 0x000fe4000f8e00ff */
[----:B------:R-:W-:Y:S02]  /*6af0*/  USHF.R.U32.HI UR12, URZ, UR53, UR5 ;  /* 0x00000035ff0c7299 */ /* 0x000fe40008011605 */
[----:B------:R-:W-:Y:S01]  /*6b00*/  USEL UR6, UR37, UR6, !UP0 ;  /* 0x0000000625067287 */ /* 0x000fe2000c000000 */
[----:B------:R-:W-:Y:S02]  /*6b10*/  UMOV UR5, UR9 ;  /* 0x0000000900057c82 */ /* 0x000fe40008000000 */
[----:B------:R-:W-:Y:S01]  /*6b20*/  UMOV UR10, UR11 ;  /* 0x0000000b000a7c82 */ /* 0x000fe20008000000 */
[----:B------:R-:W-:Y:S02]  /*6b30*/  @UP2 USHF.R.U32.HI UR4, URZ, UR41, UR5 ;  /* 0x00000029ff042299 */ /* 0x000fe40008011605 */
[----:B------:R-:W-:Y:S02]  /*6b40*/  @UP2 USHF.R.U32.HI UR7, URZ, UR41, UR10 ;  /* 0x00000029ff072299 */ /* 0x000fe4000801160a */
[----:B------:R-:W-:Y:S02]  /*6b50*/  UIMAD UR4, UR42, UR4, URZ ;  /* 0x000000042a0472a4 */ /* 0x000fe4000f8e02ff */
[----:B------:R-:W-:Y:S02]  /*6b60*/  UIMAD.WIDE.U32 UR10, UR6, UR40, URZ ;  /* 0x00000028060a72a5 */ /* 0x000fe4000f8e00ff */
[----:B------:R-:W-:Y:S02]  /*6b70*/  USEL UR5, UR38, UR12, !UP1 ;  /* 0x0000000c26057287 */ /* 0x000fe4000c800000 */
[----:B------:R-:W-:Y:S02]  /*6b80*/  UIMAD UR8, UR42, UR7, URZ ;  /* 0x000000072a0872a4 */ /* 0x000fe4000f8e02ff */
[----:B------:R-:W-:Y:S03]  /*6b90*/  UISETP.GE.AND UP0, UPT, UR6, UR4, UPT ;  /* 0x000000040600728c */ /* 0x000fe6000bf06270 */
[----:B------:R-:W-:Y:S01]  /*6ba0*/  UMOV UR4, UR11 ;  /* 0x0000000b00047c82 */ /* 0x000fe20008000000 */
[----:B------:R-:W-:Y:S02]  /*6bb0*/  UISETP.GE.OR UP0, UPT, UR5, UR8, UP0 ;  /* 0x000000080500728c */ /* 0x000fe40008706670 */
[----:B------:R-:W-:Y:S02]  /*6bc0*/  USHF.R.U32.HI UR4, URZ, UR41, UR4 ;  /* 0x00000029ff047299 */ /* 0x000fe40008011604 */
[----:B------:R-:W-:Y:S02]  /*6bd0*/  UIMAD.WIDE.U32 UR8, UR5, UR40, URZ ;  /* 0x00000028050872a5 */ /* 0x000fe4000f8e00ff */
[----:B------:R-:W-:Y:S02]  /*6be0*/  USEL UR11, UR6, UR4, !UP2 ;  /* 0x00000004060b7287 */ /* 0x000fe4000d000000 */
[----:B------:R-:W-:Y:S02]  /*6bf0*/  UIADD3 UR8, UPT, UPT, -UR5, URZ, URZ ;  /* 0x000000ff05087290 */ /* 0x000fe4000fffe1ff */
[----:B------:R-:W-:Y:S01]  /*6c00*/  UIADD3 UR10, UPT, UPT, -UR11, URZ, URZ ;  /* 0x000000ff0b0a7290 */ /* 0x000fe2000fffe1ff */
[----:B------:R-:W-:Y:S01]  /*6c10*/  @!UP0 UMOV UR4, UR9 ;  /* 0x0000000900048c82 */ /* 0x000fe20008000000 */
[----:B------:R-:W-:Y:S02]  /*6c20*/  UIADD3 UR9, UPT, UPT, -UR6, URZ, URZ ;  /* 0x000000ff06097290 */ /* 0x000fe4000fffe1ff */
[----:B------:R-:W-:Y:S02]  /*6c30*/  @!UP0 USHF.R.U32.HI UR4, URZ, UR41, UR4 ;  /* 0x00000029ff048299 */ /* 0x000fe40008011604 */
[----:B------:R-:W-:Y:S02]  /*6c40*/  UIMAD UR10, UR42, UR10, UR6 ;  /* 0x0000000a2a0a72a4 */ /* 0x000fe4000f8e0206 */
[----:B------:R-:W-:Y:S04]  /*6c50*/  @!UP0 USEL UR4, UR5, UR4, !UP2 ;  /* 0x0000000405048287 */ /* 0x000fe8000d000000 */
[----:B------:R-:W-:Y:S02]  /*6c60*/  @!UP0 UIMAD UR10, UR7, UR10, UR4 ;  /* 0x0000000a070a82a4 */ /* 0x000fe4000f8e0204 */
[----:B------:R-:W-:Y:S02]  /*6c70*/  @!UP0 UIADD3 UR11, UPT, UPT, UR11, -UR4, URZ ;  /* 0x800000040b0b8290 */ /* 0x000fe4000fffe0ff */
[----:B------:R-:W-:Y:S02]  /*6c80*/  UIMAD UR7, UR43, UR8, UR38 ;  /* 0x000000082b0772a4 */ /* 0x000fe4000f8e0226 */
[----:B------:R-:W-:Y:S02]  /*6c90*/  @!UP0 UIMAD UR6, UR11, UR42, UR5 ;  /* 0x0000002a0b0682a4 */ /* 0x000fe4000f8e0205 */
[----:B------:R-:W-:Y:S01]  /*6ca0*/  UIMAD UR4, UR54, UR9, UR37 ;  /* 0x00000009360472a4 */ /* 0x000fe2000f8e0225 */
[----:B------:R-:W-:Y:S02]  /*6cb0*/  @!UP0 UMOV UR5, UR10 ;  /* 0x0000000a00058c82 */ /* 0x000fe40008000000 */
[----:B------:R-:W-:Y:S02]  /*6cc0*/  UIMAD UR38, UR5, UR43, UR7 ;  /* 0x0000002b052672a4 */ /* 0x000fe4000f8e0207 */
[----:B------:R-:W-:Y:S11]  /*6cd0*/  UIMAD UR37, UR6, UR54, UR4 ;  /* 0x00000036062572a4 */ /* 0x000ff6000f8e0204 */
[----:B------:R-:W-:Y:S01]  /*6ce0*/  @!UPT UIADD3 URZ, UPT, UPT, URZ, URZ, URZ ;  /* 0x000000fffffff290 */ /* 0x000fe2000fffe0ff */
.L_x_127:
[----:B------:R-:W-:Y:S01]  /*6cf0*/  UISETP.NE.AND UP0, UPT, UR39, 0x1, UPT ;  /* 0x000000012700788c */ /* 0x000fe2000bf05270 */
[----:B------:R-:W-:Y:S01]  /*6d00*/  IADD3 R165, PT, PT, R165, 0x1, RZ ;  /* 0x00000001a5a57810 */ /* 0x000fe20007ffe0ff */
[----:B------:R-:W-:Y:S02]  /*6d10*/  USHF.L.U32 UR50, UR16, 0x7, URZ ;  /* 0x0000000710327899 */ /* 0x000fe400080006ff */
[----:B------:R-:W-:Y:S07]  /*6d20*/  USHF.L.U32 UR49, UR20, 0x7, URZ ;  /* 0x0000000714317899 */ /* 0x000fee00080006ff */
[----:B------:R-:W2:Y:S01]  /*6d30*/  @!UP0 LDCU.128 UR12, c[0x0][0xb10] ;  /* 0x00016200ff0c87ac */ /* 0x000ea20008000c00 */
[----:B------:R-:W4:Y:S01]  /*6d40*/  @!UP0 LDCU UR5, c[0x0][0xb0c] ;  /* 0x00016180ff0587ac */ /* 0x000f220008000800 */
[----:B------:R-:W3:Y:S01]  /*6d50*/  @!UP0 LDCU UR10, c[0x0][0xb20] ;  /* 0x00016400ff0a87ac */ /* 0x000ee20008000800 */
[----:B--2---:R-:W-:Y:S02]  /*6d60*/  UIMAD.WIDE.U32 UR8, UR38, UR12, URZ ;  /* 0x0000000c260872a5 */ /* 0x004fe4000f8e00ff */
[----:B------:R-:W-:Y:S02]  /*6d70*/  UIMAD.WIDE.U32 UR6, UR37, UR15, URZ ;  /* 0x0000000f250672a5 */ /* 0x000fe4000f8e00ff */
[----:B------:R-:W-:Y:S03]  /*6d80*/  @!UP0 UISETP.NE.AND UP1, UPT, UR14, 0x1, UPT ;  /* 0x000000010e00888c */ /* 0x000fe6000bf25270 */
[----:B------:R-:W-:Y:S01]  /*6d90*/  @!UP0 UMOV UR4, UR9 ;  /* 0x0000000900048c82 */ /* 0x000fe20008000000 */
[----:B----4-:R-:W-:Y:S02]  /*6da0*/  @!UP0 UISETP.NE.AND UP2, UPT, UR5, 0x1, UPT ;  /* 0x000000010500888c */ /* 0x010fe4000bf45270 */
[----:B------:R-:W-:Y:S01]  /*6db0*/  @!UP0 USHF.R.U32.HI UR4, URZ, UR13, UR4 ;  /* 0x0000000dff048299 */ /* 0x000fe20008011604 */
[----:B------:R-:W-:Y:S02]  /*6dc0*/  @!UP0 UMOV UR6, UR7 ;  /* 0x0000000700068c82 */ /* 0x000fe40008000000 */
[----:B---3--:R-:W-:Y:S02]  /*6dd0*/  @!UP0 USHF.R.U32.HI UR6, URZ, UR10, UR6 ;  /* 0x0000000aff068299 */ /* 0x008fe40008011606 */
[----:B------:R-:W-:Y:S02]  /*6de0*/  @!UP0 USEL UR7, UR38, UR4, !UP2 ;  /* 0x0000000426078287 */ /* 0x000fe4000d000000 */
[----:B------:R-:W-:Y:S04]  /*6df0*/  @!UP0 USEL UR6, UR37, UR6, !UP1 ;  /* 0x0000000625068287 */ /* 0x000fe8000c800000 */
[----:B------:R-:W-:Y:S02]  /*6e00*/  @!UP0 UIADD3 UR4, UPT, UPT, -UR7, UR6, URZ ;  /* 0x0000000607048290 */ /* 0x000fe4000fffe1ff */
[----:B------:R-:W-:Y:S02]  /*6e10*/  @!UP0 UIADD3 UR6, UPT, UPT, UR7, -UR6, URZ ;  /* 0x8000000607068290 */ /* 0x000fe4000fffe0ff */
[----:B------:R-:W-:Y:S02]  /*6e20*/  @!UP0 UIMAD UR38, UR4, UR5, UR38 ;  /* 0x00000005042682a4 */ /* 0x000fe4000f8e0226 */
[----:B------:R-:W-:Y:S02]  /*6e30*/  @!UP0 UIMAD UR37, UR6, UR14, UR37 ;  /* 0x0000000e062582a4 */ /* 0x000fe4000f8e0225 */
[----:B------:R-:W-:Y:S09]  /*6e40*/  ULOP3.LUT UP0, URZ, UR61, 0x1b0, URZ, 0xc0, !UPT ;  /* 0x000001b03dff7892 */ /* 0x000ff2000f80c0ff */
[----:B------:R-:W-:Y:S05]  /*6e50*/  BRA.U !UP0, `(.L_x_128) ;  /* 0x0000000108407547 */ /* 0x000fea000b800000 */
[----:B------:R-:W2:Y:S01]  /*6e60*/  LDCU.64 UR8, c[0x4][0x80] ;  /* 0x01001000ff0877ac */ /* 0x000ea20008000a00 */
[----:B------:R-:W-:Y:S01]  /*6e70*/  MOV R3, 0x0 ;  /* 0x0000000000037802 */ /* 0x000fe20000000f00 */
[----:B------:R-:W-:Y:S02]  /*6e80*/  HFMA2 R12, -RZ, RZ, 0, 5.9604644775390625e-08 ;  /* 0x00000001ff0c7431 */ /* 0x000fe400000001ff */
[----:B------:R-:W-:Y:S02]  /*6e90*/  IMAD.MOV.U32 R8, RZ, RZ, 0x70 ;  /* 0x00000070ff087424 */ /* 0x000fe400078e00ff */
[----:B------:R-:W-:Y:S01]  /*6ea0*/  IMAD.MOV.U32 R13, RZ, RZ, RZ ;  /* 0x000000ffff0d7224 */ /* 0x000fe200078e00ff */
[----:B------:R-:W3:Y:S01]  /*6eb0*/  LDCU.64 UR6, c[0x4][0x88] ;  /* 0x01001100ff0677ac */ /* 0x000ee20008000a00 */
[----:B------:R-:W4:Y:S01]  /*6ec0*/  LDC.64 R2, c[0x4][R3] ;  /* 0x0100000003027b82 */ /* 0x000f220000000a00 */
[----:B------:R-:W1:Y:S01]  /*6ed0*/  LDCU.64 UR4, c[0x4][0x8] ;  /* 0x01000100ff0477ac */ /* 0x000e620008000a00 */
[----:B--2---:R-:W-:Y:S01]  /*6ee0*/  MOV R5, UR9 ;  /* 0x0000000900057c02 */ /* 0x004fe20008000f00 */
[----:B------:R-:W-:Y:S01]  /*6ef0*/  IMAD.U32 R4, RZ, RZ, UR8 ;  /* 0x00000008ff047e24 */ /* 0x000fe2000f8e00ff */
[----:B---3--:R-:W-:Y:S01]  /*6f00*/  MOV R7, UR7 ;  /* 0x0000000700077c02 */ /* 0x008fe20008000f00 */
[----:B------:R-:W-:Y:S01]  /*6f10*/  IMAD.U32 R6, RZ, RZ, UR6 ;  /* 0x00000006ff067e24 */ /* 0x000fe2000f8e00ff */
[----:B-1----:R-:W-:Y:S01]  /*6f20*/  MOV R11, UR5 ;  /* 0x00000005000b7c02 */ /* 0x002fe20008000f00 */
[----:B------:R-:W-:Y:S02]  /*6f30*/  IMAD.U32 R10, RZ, RZ, UR4 ;  /* 0x00000004ff0a7e24 */ /* 0x000fe4000f8e00ff */
[----:B------:R-:W-:Y:S07]  /*6f40*/  LEPC R20, `(.L_x_128) ;  /* 0x000000001014794e */ /* 0x000fee0000000000 */
[----:B----45:R-:W-:Y:S05]  /*6f50*/  CALL.ABS.NOINC R2 ;  /* 0x0000000002007343 */ /* 0x030fea0003c00000 */
.L_x_128:
[----:B------:R-:W-:Y:S01]  /*6f60*/  LOP3.LUT P0, RZ, R180, 0x1b0, RZ, 0xc0, !PT ;  /* 0x000001b0b4ff7812 */ /* 0x000fe2000780c0ff */
[----:B------:R-:W-:Y:S11]  /*6f70*/  BSSY.RECONVERGENT B6, `(.L_x_129) ;  /* 0x0000013000067945 */ /* 0x000ff60003800200 */
[----:B------:R-:W-:Y:S01]  /*6f80*/  @!UPT UIADD3 URZ, UPT, UPT, URZ, URZ, URZ ;  /* 0x000000fffffff290 */ /* 0x000fe2000fffe0ff */
[----:B------:R-:W-:Y:S05]  /*6f90*/  @!P0 BRA `(.L_x_130) ;  /* 0x0000000000408947 */ /* 0x000fea0003800000 */
        /* <DEDUP_REMOVED lines=16> */
.L_x_130:
[----:B------:R-:W-:Y:S05]  /*70a0*/  BSYNC.RECONVERGENT B6 ;  /* 0x0000000000067941 */ /* 0x000fea0003800200 */
.L_x_129:
[----:B------:R-:W-:Y:S02]  /*70b0*/  ISETP.NE.U32.AND P0, PT, RZ, UR46, PT ;  /* 0x0000002eff007c0c */ /* 0x000fe4000bf05070 */
[C---:B------:R-:W-:Y:S02]  /*70c0*/  ISETP.NE.U32.AND P4, PT, R160.reuse, RZ, PT ;  /* 0x000000ffa000720c */ /* 0x040fe40003f85070 */
[----:B------:R-:W-:Y:S02]  /*70d0*/  ISETP.NE.U32.AND P1, PT, R160, RZ, PT ;  /* 0x000000ffa000720c */ /* 0x000fe40003f25070 */
[----:B------:R-:W-:Y:S02]  /*70e0*/  ISETP.NE.AND.EX P0, PT, RZ, UR47, PT, P0 ;  /* 0x0000002fff007c0c */ /* 0x000fe4000bf05300 */
[C---:B------:R-:W-:Y:S02]  /*70f0*/  ISETP.NE.AND.EX P4, PT, R161.reuse, RZ, PT, P4 ;  /* 0x000000ffa100720c */ /* 0x040fe40003f85340 */
[----:B------:R-:W-:Y:S02]  /*7100*/  ISETP.NE.AND.EX P1, PT, R161, RZ, P0, P1 ;  /* 0x000000ffa100720c */ /* 0x000fe40000725310 */
[----:B------:R-:W-:Y:S02]  /*7110*/  ISETP.NE.U32.AND P5, PT, R156, RZ, PT ;  /* 0x000000ff9c00720c */ /* 0x000fe40003fa5070 */
[----:B------:R-:W-:Y:S02]  /*7120*/  ISETP.NE.U32.AND P2, PT, RZ, UR46, PT ;  /* 0x0000002eff007c0c */ /* 0x000fe4000bf45070 */
[----:B------:R-:W-:Y:S02]  /*7130*/  PLOP3.LUT P0, PT, PT, PT, PT, 0x8, 0x80 ;  /* 0x000000000080781c */ /* 0x000fe40003f0e170 */
[----:B------:R-:W-:Y:S02]  /*7140*/  ISETP.NE.AND.EX P5, PT, R157, RZ, PT, P5 ;  /* 0x000000ff9d00720c */ /* 0x000fe40003fa5350 */
[----:B------:R-:W-:Y:S03]  /*7150*/  ISETP.NE.AND.EX P2, PT, RZ, UR47, PT, P2 ;  /* 0x0000002fff007c0c */ /* 0x000fe6000bf45320 */
[----:B------:R-:W-:Y:S01]  /*7160*/  @!P1 PLOP3.LUT P0, PT, P4, PT, PT, 0x80, 0x8 ;  /* 0x000000000008981c */ /* 0x000fe2000270f070 */
[----:B------:R-:W-:Y:S01]  /*7170*/  @!UPT UIADD3 URZ, UPT, UPT, URZ, URZ, URZ ;  /* 0x000000fffffff290 */ /* 0x000fe2000fffe0ff */
[----:B------:R-:W-:Y:S11]  /*7180*/  @!P4 BRA `(.L_x_131) ;  /* 0x000000000030c947 */ /* 0x000ff60003800000 */
[----:B------:R-:W-:Y:S01]  /*7190*/  ISETP.NE.U32.AND P3, PT, R158, RZ, PT ;  /* 0x000000ff9e00720c */ /* 0x000fe20003f65070 */
[----:B------:R-:W2:Y:S01]  /*71a0*/  LDCU.64 UR4, c[0x0][0x358] ;  /* 0x00006b00ff0477ac */ /* 0x000ea20008000a00 */
[----:B------:R-:W-:Y:S02]  /*71b0*/  IMAD.MOV.U32 R162, RZ, RZ, 0x1 ;  /* 0x00000001ffa27424 */ /* 0x000fe400078e00ff */
[----:B------:R-:W-:Y:S11]  /*71c0*/  ISETP.NE.AND.EX P3, PT, R159, RZ, PT, P3 ;  /* 0x000000ff9f00720c */ /* 0x000ff60003f65330 */
[----:B------:R-:W-:Y:S02]  /*71d0*/  @!UPT UIADD3 URZ, UPT, UPT, URZ, URZ, URZ ;  /* 0x000000fffffff290 */ /* 0x000fe4000fffe0ff */
[----:B------:R-:W3:Y:S01]  /*71e0*/  @P3 LDC.64 R2, c[0x0][0x888] ;  /* 0x00022200ff023b82 */ /* 0x000ee20000000a00 */
[----:B-1----:R-:W-:Y:S04]  /*71f0*/  @P3 IMAD R0, R160, UR36, RZ ;  /* 0x00000024a0003c24 */ /* 0x002fe8000f8e02ff */
[----:B---3--:R-:W-:Y:S04]  /*7200*/  @P3 IMAD.WIDE R2, R0, 0x4, R2 ;  /* 0x0000000400023825 */ /* 0x008fe800078e0202 */
[----:B------:R-:W-:Y:S01]  /*7210*/  HFMA2 R0, -RZ, RZ, 0, 5.9604644775390625e-08 ;  /* 0x00000001ff007431 */ /* 0x000fe200000001ff */
[----:B--2--5:R2:W5:Y:S04]  /*7220*/  @P3 LDG.E R73, desc[UR4][R2.64] ;  /* 0x0000000402493981 */ /* 0x024568000c1e1900 */
[----:B------:R-:W-:Y:S01]  /*7230*/  @!P3 PRMT R162, R0, 0x7610, R162 ;  /* 0x0000761000a2b816 */ /* 0x000fe200000000a2 */
[----:B--2---:R-:W3:Y:S06]  /*7240*/  @!P3 LDC R73, c[0x0][0x880] ;  /* 0x00022000ff49bb82 */ /* 0x004eec0000000800 */
.L_x_131:
[----:B------:R-:W-:Y:S05]  /*7250*/  @!P5 BRA `(.L_x_132) ;  /* 0x000000000024d947 */ /* 0x000fea0003800000 */
[----:B------:R-:W-:Y:S01]  /*7260*/  ISETP.NE.U32.AND P3, PT, R138, RZ, PT ;  /* 0x000000ff8a00720c */ /* 0x000fe20003f65070 */
[----:B------:R-:W2:Y:S03]  /*7270*/  LDCU.64 UR4, c[0x0][0x358] ;  /* 0x00006b00ff0477ac */ /* 0x000ea60008000a00 */
[----:B------:R-:W-:Y:S11]  /*7280*/  ISETP.NE.AND.EX P3, PT, R139, RZ, PT, P3 ;  /* 0x000000ff8b00720c */ /* 0x000ff60003f65330 */
[----:B------:R-:W-:Y:S02]  /*7290*/  @!UPT UIADD3 URZ, UPT, UPT, URZ, URZ, URZ ;  /* 0x000000fffffff290 */ /* 0x000fe4000fffe0ff */
[----:B------:R-:W4:Y:S01]  /*72a0*/  @P3 LDC.64 R2, c[0x0][0x8a8] ;  /* 0x00022a00ff023b82 */ /* 0x000f220000000a00 */
[----:B-1----:R-:W-:Y:S04]  /*72b0*/  @P3 IMAD R0, R156, UR36, RZ ;  /* 0x000000249c003c24 */ /* 0x002fe8000f8e02ff */
[----:B----4-:R-:W-:Y:S05]  /*72c0*/  @P3 IMAD.WIDE R2, R0, 0x4, R2 ;  /* 0x0000000400023825 */ /* 0x010fea00078e0202 */
[----:B--2--5:R2:W5:Y:S02]  /*72d0*/  @P3 LDG.E R70, desc[UR4][R2.64] ;  /* 0x0000000402463981 */ /* 0x024564000c1e1900 */
[----:B--2---:R-:W4:Y:S02]  /*72e0*/  @!P3 LDC R70, c[0x0][0x8a0] ;  /* 0x00022800ff46bb82 */ /* 0x004f240000000800 */
.L_x_132:
[----:B---3-5:R-:W-:Y:S01]  /*72f0*/  FSETP.NEU.AND P3, PT, R73, RZ, PT ;  /* 0x000000ff4900720b */ /* 0x028fe20003f6d000 */
[----:B------:R-:W-:Y:S01]  /*7300*/  BSSY B1, `(.L_x_133) ;  /* 0x0000046000017945 */ /* 0x000fe20003800000 */
[----:B------:R-:W-:Y:S01]  /*7310*/  SEL R7, RZ, 0xffffffff, P2 ;  /* 0xffffffffff077807 */ /* 0x000fe20001000000 */
[----:B------:R-:W-:Y:S01]  /*7320*/  IMAD.MOV.U32 R193, RZ, RZ, 0x1 ;  /* 0x00000001ffc17424 */ /* 0x000fe200078e00ff */
[----:B-1----:R-:W-:Y:S01]  /*7330*/  @!P1 SEL R0, RZ, 0xffffffff, P3 ;  /* 0xffffffffff009807 */ /* 0x002fe20001800000 */
[----:B------:R-:W-:Y:S01]  /*7340*/  IMAD R71, R68, 0x80, R69 ;  /* 0x0000008044477824 */ /* 0x000fe200078e0245 */
[----:B------:R-:W-:Y:S02]  /*7350*/  LOP3.LUT P2, RZ, R162, 0xff, RZ, 0xc0, !PT ;  /* 0x000000ffa2ff7812 */ /* 0x000fe4000784c0ff */
[----:B------:R-:W-:Y:S02]  /*7360*/  CS2R R154, SRZ ;  /* 0x00000000009a7805 */ /* 0x000fe4000001ff00 */
[----:B------:R-:W-:Y:S02]  /*7370*/  LEA R3, R169, UR44, 0x3 ;  /* 0x0000002ca9037c11 */ /* 0x000fe4000f8e18ff */
[----:B------:R-:W-:Y:S02]  /*7380*/  CS2R R152, SRZ ;  /* 0x0000000000987805 */ /* 0x000fe4000001ff00 */
[----:B------:R-:W-:Y:S02]  /*7390*/  @P0 SEL R0, R7, R0, !P2 ;  /* 0x0000000007000207 */ /* 0x000fe40005000000 */
[----:B------:R-:W-:Y:S02]  /*73a0*/  CS2R R150, SRZ ;  /* 0x0000000000967805 */ /* 0x000fe4000001ff00 */
[----:B------:R-:W-:Y:S02]  /*73b0*/  LEA R164, R68, UR44, 0x3 ;  /* 0x0000002c44a47c11 */ /* 0x000fe4000f8e18ff */
[----:B------:R-:W-:Y:S02]  /*73c0*/  CS2R R148, SRZ ;  /* 0x0000000000947805 */ /* 0x000fe4000001ff00 */
[----:B------:R-:W-:Y:S02]  /*73d0*/  @!P1 LOP3.LUT R0, R0, 0x1, RZ, 0xc0, !PT ;  /* 0x0000000100009812 */ /* 0x000fe400078ec0ff */
[----:B------:R-:W-:Y:S02]  /*73e0*/  CS2R R146, SRZ ;  /* 0x0000000000927805 */ /* 0x000fe4000001ff00 */
[----:B------:R-:W-:Y:S02]  /*73f0*/  SHF.L.U32 R5, R171, 0x1f, RZ ;  /* 0x0000001fab057819 */ /* 0x000fe400000006ff */
[----:B------:R-:W-:Y:S02]  /*7400*/  CS2R R144, SRZ ;  /* 0x0000000000907805 */ /* 0x000fe4000001ff00 */
[----:B------:R-:W-:Y:S02]  /*7410*/  ISETP.NE.U32.OR P6, PT, R0, 0x1, P1 ;  /* 0x000000010000780c */ /* 0x000fe40000fc5470 */
[----:B------:R-:W-:Y:S02]  /*7420*/  CS2R R142, SRZ ;  /* 0x00000000008e7805 */ /* 0x000fe4000001ff00 */
[----:B------:R-:W-:Y:S02]  /*7430*/  SEL R0, RZ, 0xffffffff, P3 ;  /* 0xffffffffff007807 */ /* 0x000fe40001800000 */
[----:B------:R-:W-:Y:S02]  /*7440*/  CS2R R140, SRZ ;  /* 0x00000000008c7805 */ /* 0x000fe4000001ff00 */
[----:B------:R-:W-:Y:S02]  /*7450*/  P2R R172, PR, RZ, 0x40 ;  /* 0x00000040ffac7803 */ /* 0x000fe40000000000 */
[----:B------:R-:W-:Y:S04]  /*7460*/  @P4 SEL R0, R7, R0, !P2 ;  /* 0x0000000007004207 */ /* 0x000fe80005000000 */
[----:B------:R-:W-:Y:S02]  /*7470*/  LOP3.LUT R0, R0, 0x1, RZ, 0xc0, !PT ;  /* 0x0000000100007812 */ /* 0x000fe400078ec0ff */
[----:B------:R-:W-:Y:S02]  /*7480*/  @P6 SHF.L.U32 R2, R168, 0x1f, RZ ;  /* 0x0000001fa8026819 */ /* 0x000fe400000006ff */
[----:B------:R-:W-:Y:S02]  /*7490*/  ISETP.NE.U32.AND P5, PT, R0, 0x1, PT ;  /* 0x000000010000780c */ /* 0x000fe40003fa5070 */
[----:B------:R-:W1:Y:S02]  /*74a0*/  @P6 SYNCS.PHASECHK.TRANS64.TRYWAIT P1, [R3+URZ+0x200], R2 ;  /* 0x00020002030065a7 */ /* 0x000e6400080211ff */
[----:B------:R-:W-:Y:S01]  /*74b0*/  P2R R194, PR, RZ, 0x20 ;  /* 0x00000020ffc27803 */ /* 0x000fe20000000000 */
[----:B------:R2:W3:Y:S01]  /*74c0*/  SYNCS.PHASECHK.TRANS64.TRYWAIT P0, [R164+URZ+0x250], R5 ;  /* 0x00025005a40075a7 */ /* 0x0004e200080011ff */
[----:B-1----:R-:W-:Y:S01]  /*74d0*/  @P6 SEL R193, RZ, 0x1, !P1 ;  /* 0x00000001ffc16807 */ /* 0x002fe20004800000 */
[----:B--2---:R-:W-:Y:S06]  /*74e0*/  @!P6 BRA `(.L_x_134) ;  /* 0x00000000009ce947 */ /* 0x004fec0003800000 */
[----:B------:R-:W-:Y:S01]  /*74f0*/  @P5 IMAD R8, R169, 0x2000, R178 ;  /* 0x00002000a9085824 */ /* 0x000fe200078e02b2 */
[----:B------:R-:W1:Y:S01]  /*7500*/  S2R R0, SR_CgaCtaId ;  /* 0x0000000000007919 */ /* 0x000e620000008800 */
[----:B------:R-:W-:Y:S01]  /*7510*/  ISETP.NE.AND P1, PT, R193, RZ, PT ;  /* 0x000000ffc100720c */ /* 0x000fe20003f25270 */
[----:B------:R-:W-:Y:S01]  /*7520*/  BSSY B0, `(.L_x_135) ;  /* 0x0000010000007945 */ /* 0x000fe20003800000 */
[--C-:B------:R-:W-:Y:S01]  /*7530*/  @P5 IMAD R7, R179, -0x10, R8.reuse ;  /* 0xfffffff0b3075824 */ /* 0x100fe200078e0208 */
[----:B------:R-:W-:Y:S01]  /*7540*/  CS2R R142, SRZ ;  /* 0x00000000008e7805 */ /* 0x000fe2000001ff00 */
[----:B------:R-:W-:Y:S01]  /*7550*/  @P5 IMAD R6, R177, -0x10, R8 ;  /* 0xfffffff0b1065824 */ /* 0x000fe200078e0208 */
[----:B------:R-:W-:Y:S01]  /*7560*/  CS2R R140, SRZ ;  /* 0x00000000008c7805 */ /* 0x000fe2000001ff00 */
[----:B------:R-:W-:Y:S01]  /*7570*/  @P5 IMAD R4, R176, 0x10, R7 ;  /* 0x00000010b0045824 */ /* 0x000fe200078e0207 */
[----:B------:R-:W-:Y:S02]  /*7580*/  CS2R R150, SRZ ;  /* 0x0000000000967805 */ /* 0x000fe4000001ff00 */
[----:B------:R-:W-:Y:S02]  /*7590*/  CS2R R148, SRZ ;  /* 0x0000000000947805 */ /* 0x000fe4000001ff00 */
[----:B------:R-:W-:Y:S02]  /*75a0*/  CS2R R146, SRZ ;  /* 0x0000000000927805 */ /* 0x000fe4000001ff00 */
[----:B------:R-:W-:Y:S02]  /*75b0*/  CS2R R144, SRZ ;  /* 0x0000000000907805 */ /* 0x000fe4000001ff00 */
[----:B------:R-:W-:Y:S02]  /*75c0*/  CS2R R154, SRZ ;  /* 0x00000000009a7805 */ /* 0x000fe4000001ff00 */
[----:B------:R-:W-:Y:S01]  /*75d0*/  CS2R R152, SRZ ;  /* 0x0000000000987805 */ /* 0x000fe2000001ff00 */
[----:B------:R-:W-:Y:S06]  /*75e0*/  @P1 BRA `(.L_x_136) ;  /* 0x00000000000c1947 */ /* 0x000fec0003800000 */
[----:B------:R-:W-:Y:S04]  /*75f0*/  SHF.L.U32 R2, R168, 0x1f, RZ ;  /* 0x0000001fa8027819 */ /* 0x000fe800000006ff */
[----:B------:R-:W2:Y:S02]  /*7600*/  SYNCS.PHASECHK.TRANS64.TRYWAIT P1, [R3+URZ+0x200], R2 ;  /* 0x00020002030075a7 */ /* 0x000ea400080211ff */
[----:B--2---:R-:W-:Y:S05]  /*7610*/  @!P1 BRA `(.L_x_137) ;  /* 0x00000040000c9947 */ /* 0x004fea0003800000 */
.L_x_136:
[----:B------:R-:W-:Y:S05]  /*7620*/  BSYNC B0 ;  /* 0x0000000000007941 */ /* 0x000fea0003800000 */
.L_x_135:
[----:B------:R-:W-:Y:S01]  /*7630*/  ISETP.NE.AND P1, PT, R194, RZ, PT ;  /* 0x000000ffc200720c */ /* 0x000fe20003f25270 */
[----:B--2---:R-:W-:Y:S02]  /*7640*/  VIADD R3, R3, 0x210 ;  /* 0x0000021003037836 */ /* 0x004fe40000000000 */
[----:B------:R-:W-:Y:S03]  /*7650*/  VIADD R169, R169, 0x1 ;  /* 0x00000001a9a97836 */ /* 0x000fe60000000000 */
[----:B-1----:R-:W-:Y:S07]  /*7660*/  PRMT R0, R0, 0x654, R3 ;  /* 0x0000065400007816 */ /* 0x002fee0000000003 */
[----:B------:R1:W2:Y:S04]  /*7670*/  @P1 LDS.128 R140, [R8] ;  /* 0x00000000088c1984 */ /* 0x0002a80000000c00 */
[----:B------:R1:W1:Y:S04]  /*7680*/  @P1 LDS.128 R148, [R6+0x20] ;  /* 0x0000200006941984 */ /* 0x0002680000000c00 */
[----:B------:R1:W1:Y:S04]  /*7690*/  @P1 LDS.128 R144, [R7+0x10] ;  /* 0x0000100007901984 */ /* 0x0002680000000c00 */
[----:B------:R1:W1:Y:S01]  /*76a0*/  @P1 LDS.128 R152, [R4+0x10] ;  /* 0x0000100004981984 */ /* 0x0002620000000c00 */
[C---:B------:R-:W-:Y:S01]  /*76b0*/  ISETP.NE.AND P1, PT, R169.reuse, 0x2, PT ;  /* 0x00000002a900780c */ /* 0x040fe20003f25270 */
[----:B------:R-:W-:Y:S01]  /*76c0*/  @!PT LDS RZ, [RZ] ;  /* 0x00000000fffff984 */ /* 0x000fe20000000800 */
[----:B------:R-:W-:Y:S01]  /*76d0*/  @!PT LDS RZ, [RZ] ;  /* 0x00000000fffff984 */ /* 0x000fe20000000800 */
[----:B------:R-:W-:Y:S01]  /*76e0*/  @!PT LDS RZ, [RZ] ;  /* 0x00000000fffff984 */ /* 0x000fe20000000800 */
[----:B------:R-:W-:Y:S01]  /*76f0*/  @!PT LDS RZ, [RZ] ;  /* 0x00000000fffff984 */ /* 0x000fe20000000800 */
[----:B------:R5:W-:Y:S06]  /*7700*/  MEMBAR.ALL.CTA ;  /* 0x0000000000007992 */ /* 0x000bec0000008000 */
[----:B-----5:R-:W5:Y:S01]  /*7710*/  FENCE.VIEW.ASYNC.S ;  /* 0x00000000000073c6 */ /* 0x020f620000000000 */
[----:B------:R-:W-:Y:S02]  /*7720*/  SEL R3, RZ, 0x1, P1 ;  /* 0x00000001ff037807 */ /* 0x000fe40000800000 */
[----:B------:R-:W-:Y:S02]  /*7730*/  SEL R169, R169, RZ, P1 ;  /* 0x000000ffa9a97207 */ /* 0x000fe40000800000 */
[----:B------:R-:W-:Y:S01]  /*7740*/  LOP3.LUT R168, R168, R3, RZ, 0x3c, !PT ;  /* 0x00000003a8a87212 */ /* 0x000fe200078e3cff */
[----:B-----5:R1:W-:Y:S06]  /*7750*/  SYNCS.ARRIVE.TRANS64.RED.A1T0 RZ, [R0+URZ], RZ ;  /* 0x000000ff00ff79a7 */ /* 0x0203ec00081004ff */
.L_x_134:
[----:B------:R-:W-:Y:S05]  /*7760*/  BSYNC B1 ;  /* 0x0000000000017941 */ /* 0x000fea0003800000 */
.L_x_133:
[----:B-1----:R-:W-:Y:S04]  /*7770*/  SHF.R.U32.HI R0, RZ, 0x15, R71 ;  /* 0x00000015ff007819 */ /* 0x002fe80000011647 */
[----:B------:R-:W-:Y:S01]  /*7780*/  LOP3.LUT P1, RZ, R0, 0x3, R163, 0x48, !PT ;  /* 0x0000000300ff7812 */ /* 0x000fe200078248a3 */
[----:B------:R-:W-:Y:S01]  /*7790*/  @!UPT UIADD3 URZ, UPT, UPT, URZ, URZ, URZ ;  /* 0x000000fffffff290 */ /* 0x000fe2000fffe0ff */
[----:B---3--:R-:W-:Y:S11]  /*77a0*/  @P0 BRA `(.L_x_138) ;  /* 0x0000000000080947 */ /* 0x008ff60003800000 */
[----:B------:R-:W1:Y:S02]  /*77b0*/  SYNCS.PHASECHK.TRANS64.TRYWAIT P0, [R164+URZ+0x250], R5 ;  /* 0x00025005a40075a7 */ /* 0x000e6400080011ff */
[----:B-1----:R-:W-:Y:S05]  /*77c0*/  @!P0 BRA `(.L_x_139) ;  /* 0x0000003c00b48947 */ /* 0x002fea0003800000 */
.L_x_138:
[----:B------:R-:W-:Y:S04]  /*77d0*/  BSSY.RECONVERGENT B6, `(.L_x_140) ;  /* 0x0000012000067945 */ /* 0x000fe80003800200 */
[----:B------:R-:W-:Y:S05]  /*77e0*/  @!P1 BRA `(.L_x_141) ;  /* 0x0000000000409947 */ /* 0x000fea0003800000 */
[----:B------:R-:W1:Y:S01]  /*77f0*/  LDCU.64 UR8, c[0x4][0x70] ;  /* 0x01000e00ff0877ac */ /* 0x000e620008000a00 */
[----:B------:R-:W-:Y:S01]  /*7800*/  MOV R3, 0x0 ;  /* 0x0000000000037802 */ /* 0x000fe20000000f00 */
[----:B------:R-:W-:Y:S02]  /*7810*/  HFMA2 R12, -RZ, RZ, 0, 5.9604644775390625e-08 ;  /* 0x00000001ff0c7431 */ /* 0x000fe400000001ff */
[----:B------:R-:W-:Y:S02]  /*7820*/  IMAD.MOV.U32 R8, RZ, RZ, 0x192 ;  /* 0x00000192ff087424 */ /* 0x000fe400078e00ff */
[----:B------:R-:W-:Y:S01]  /*7830*/  IMAD.MOV.U32 R13, RZ, RZ, RZ ;  /* 0x000000ffff0d7224 */ /* 0x000fe200078e00ff */
[----:B------:R-:W3:Y:S01]  /*7840*/  LDCU.64 UR6, c[0x4][0x78] ;  /* 0x01000f00ff0677ac */ /* 0x000ee20008000a00 */
[----:B------:R-:W2:Y:S01]  /*7850*/  LDC.64 R2, c[0x4][R3] ;  /* 0x0100000003027b82 */ /* 0x000ea20000000a00 */
[----:B------:R-:W5:Y:S01]  /*7860*/  LDCU.64 UR4, c[0x4][0x10] ;  /* 0x01000200ff0477ac */ /* 0x000f620008000a00 */
[----:B-1----:R-:W-:Y:S01]  /*7870*/  MOV R5, UR9 ;  /* 0x0000000900057c02 */ /* 0x002fe20008000f00 */
[----:B------:R-:W-:Y:S01]  /*7880*/  IMAD.U32 R4, RZ, RZ, UR8 ;  /* 0x00000008ff047e24 */ /* 0x000fe2000f8e00ff */
[----:B---3--:R-:W-:Y:S01]  /*7890*/  MOV R7, UR7 ;  /* 0x0000000700077c02 */ /* 0x008fe20008000f00 */
[----:B------:R-:W-:Y:S01]  /*78a0*/  IMAD.U32 R6, RZ, RZ, UR6 ;  /* 0x00000006ff067e24 */ /* 0x000fe2000f8e00ff */
[----:B-----5:R-:W-:Y:S01]  /*78b0*/  MOV R11, UR5 ;  /* 0x00000005000b7c02 */ /* 0x020fe20008000f00 */
[----:B------:R-:W-:Y:S02]  /*78c0*/  IMAD.U32 R10, RZ, RZ, UR4 ;  /* 0x00000004ff0a7e24 */ /* 0x000fe4000f8e00ff */
[----:B------:R-:W-:Y:S07]  /*78d0*/  LEPC R20, `(.L_x_141) ;  /* 0x000000001014794e */ /* 0x000fee0000000000 */
[----:B--2-4-:R-:W-:Y:S05]  /*78e0*/  CALL.ABS.NOINC R2 ;  /* 0x0000000002007343 */ /* 0x014fea0003c00000 */
.L_x_141:
[----:B------:R-:W-:Y:S05]  /*78f0*/  BSYNC.RECONVERGENT B6 ;  /* 0x0000000000067941 */ /* 0x000fea0003800200 */
.L_x_140:
[-C--:B--2---:R-:W-:Y:S01]  /*7900*/  F2FP.F16.E4M3.UNPACK_B R74, R140.reuse ;  /* 0x0000008cff4a723e */ /* 0x084fe200020006ff */
[----:B------:R-:W-:Y:S05]  /*7910*/  WARPSYNC.ALL ;  /* 0x0000000000007948 */ /* 0x000fea0003800000 */
[----:B------:R-:W-:Y:S01]  /*7920*/  R2UR UR4, R71 ;  /* 0x00000000470472ca */ /* 0x000fe200000e0000 */
[--C-:B------:R-:W-:Y:S01]  /*7930*/  HADD2.F32 R72, -RZ, R74.reuse.H0_H0 ;  /* 0x2000004aff487230 */ /* 0x100fe20000004100 */
[----:B------:R-:W-:Y:S01]  /*7940*/  F2FP.F16.E4M3.UNPACK_B R76, R140.H1 ;  /* 0x0000008cff4c723e */ /* 0x000fe200030006ff */
[----:B------:R-:W-:Y:S01]  /*7950*/  HADD2.F32 R75, -RZ, R74.H1_H1 ;  /* 0x3000004aff4b7230 */ /* 0x000fe20000004100 */
[-C--:B------:R-:W-:Y:S01]  /*7960*/  F2FP.F16.E4M3.UNPACK_B R78, R141.reuse ;  /* 0x0000008dff4e723e */ /* 0x080fe200020006ff */
[----:B------:R-:W-:Y:S01]  /*7970*/  BSSY.RECONVERGENT B0, `(.L_x_142) ;  /* 0x000011d000007945 */ /* 0x000fe20003800200 */
[----:B------:R-:W-:Y:S01]  /*7980*/  F2FP.F16.E4M3.UNPACK_B R80, R141.H1 ;  /* 0x0000008dff50723e */ /* 0x000fe200030006ff */
[----:B------:R-:W-:Y:S01]  /*7990*/  HADD2.F32 R74, -RZ, R76.H0_H0 ;  /* 0x2000004cff4a7230 */ /* 0x000fe20000004100 */
[-C--:B------:R-:W-:Y:S01]  /*79a0*/  F2FP.F16.E4M3.UNPACK_B R82, R142.reuse ;  /* 0x0000008eff52723e */ /* 0x080fe200020006ff */
[--C-:B------:R-:W-:Y:S01]  /*79b0*/  HADD2.F32 R77, -RZ, R78.reuse.H0_H0 ;  /* 0x2000004eff4d7230 */ /* 0x100fe20000004100 */
[----:B------:R-:W-:Y:S01]  /*79c0*/  F2FP.F16.E4M3.UNPACK_B R84, R142.H1 ;  /* 0x0000008eff54723e */ /* 0x000fe200030006ff */
[----:B------:R-:W-:Y:S01]  /*79d0*/  HADD2.F32 R78, -RZ, R78.H1_H1 ;  /* 0x3000004eff4e7230 */ /* 0x000fe20000004100 */
[-C--:B------:R-:W-:Y:S01]  /*79e0*/  F2FP.F16.E4M3.UNPACK_B R86, R143.reuse ;  /* 0x0000008fff56723e */ /* 0x080fe200020006ff */
[----:B-1----:R-:W4:Y:S01]  /*79f0*/  LDTM.x64 R4, tmem[UR4] ;  /* 0x00000004000479ee */ /* 0x002f220008340000 */
[----:B------:R-:W-:Y:S01]  /*7a00*/  F2FP.F16.E4M3.UNPACK_B R88, R143.H1 ;  /* 0x0000008fff58723e */ /* 0x000fe200030006ff */
[----:B------:R-:W-:Y:S01]  /*7a10*/  HADD2.F32 R76, -RZ, R76.H1_H1 ;  /* 0x3000004cff4c7230 */ /* 0x000fe20000004100 */
[-C--:B------:R-:W-:Y:S01]  /*7a20*/  F2FP.F16.E4M3.UNPACK_B R90, R144.reuse ;  /* 0x00000090ff5a723e */ /* 0x080fe200020006ff */
[----:B------:R-:W-:Y:S01]  /*7a30*/  HADD2.F32 R79, -RZ, R80.H0_H0 ;  /* 0x20000050ff4f7230 */ /* 0x000fe20000004100 */
[----:B------:R-:W-:Y:S01]  /*7a40*/  F2FP.F16.E4M3.UNPACK_B R92, R144.H1 ;  /* 0x00000090ff5c723e */ /* 0x000fe200030006ff */
[--C-:B------:R-:W-:Y:S01]  /*7a50*/  HADD2.F32 R81, -RZ, R82.reuse.H0_H0 ;  /* 0x20000052ff517230 */ /* 0x100fe20000004100 */
[----:B------:R-:W-:Y:S01]  /*7a60*/  ISETP.NE.AND P6, PT, R172, RZ, PT ;  /* 0x000000ffac00720c */ /* 0x000fe20003fc5270 */
[----:B------:R-:W-:Y:S01]  /*7a70*/  HADD2.F32 R82, -RZ, R82.H1_H1 ;  /* 0x30000052ff527230 */ /* 0x000fe20000004100 */
[----:B------:R-:W-:Y:S01]  /*7a80*/  SHF.L.U32 R195, R167, 0x4, RZ ;  /* 0x00000004a7c37819 */ /* 0x000fe200000006ff */
[--C-:B------:R-:W-:Y:S01]  /*7a90*/  HADD2.F32 R85, -RZ, R86.reuse.H0_H0 ;  /* 0x20000056ff557230 */ /* 0x100fe20000004100 */
[----:B------:R-:W-:Y:S01]  /*7aa0*/  SHF.L.U32 R203, R166, 0x4, RZ ;  /* 0x00000004a6cb7819 */ /* 0x000fe200000006ff */
[----:B------:R-:W-:Y:S01]  /*7ab0*/  HADD2.F32 R86, -RZ, R86.H1_H1 ;  /* 0x30000056ff567230 */ /* 0x000fe20000004100 */
[C---:B------:R-:W-:Y:S01]  /*7ac0*/  IADD3 R182, PT, PT, R178.reuse, R195, RZ ;  /* 0x000000c3b2b67210 */ /* 0x040fe20007ffe0ff */
[--C-:B------:R-:W-:Y:S01]  /*7ad0*/  HADD2.F32 R89, -RZ, R90.reuse.H0_H0 ;  /* 0x2000005aff597230 */ /* 0x100fe20000004100 */
[----:B------:R-:W-:Y:S01]  /*7ae0*/  IADD3 R192, PT, PT, R178, R203, RZ ;  /* 0x000000cbb2c07210 */ /* 0x000fe20007ffe0ff */
[----:B------:R-:W-:Y:S01]  /*7af0*/  HADD2.F32 R90, -RZ, R90.H1_H1 ;  /* 0x3000005aff5a7230 */ /* 0x000fe20000004100 */
[----:B------:R-:W-:Y:S01]  /*7b00*/  SHF.L.U32 R201, R176, 0x4, RZ ;  /* 0x00000004b0c97819 */ /* 0x000fe200000006ff */
[----:B------:R-:W-:Y:S01]  /*7b10*/  HADD2.F32 R80, -RZ, R80.H1_H1 ;  /* 0x30000050ff507230 */ /* 0x000fe20000004100 */
[----:B------:R-:W-:Y:S01]  /*7b20*/  F2FP.F16.E4M3.UNPACK_B R94, R145 ;  /* 0x00000091ff5e723e */ /* 0x000fe200020006ff */
[--C-:B------:R-:W-:Y:S01]  /*7b30*/  HADD2.F32 R83, -RZ, R84.reuse.H0_H0 ;  /* 0x20000054ff537230 */ /* 0x100fe20000004100 */
[----:B------:R-:W-:Y:S01]  /*7b40*/  IADD3 R183, PT, PT, R201, R182, RZ ;  /* 0x000000b6c9b77210 */ /* 0x000fe20007ffe0ff */
[----:B------:R-:W-:Y:S01]  /*7b50*/  HADD2.F32 R84, -RZ, R84.H1_H1 ;  /* 0x30000054ff547230 */ /* 0x000fe20000004100 */
[----:B------:R-:W-:Y:S01]  /*7b60*/  F2FP.F16.E4M3.UNPACK_B R98, R146 ;  /* 0x00000092ff62723e */ /* 0x000fe200020006ff */
[C---:B----4-:R-:W-:Y:S01]  /*7b70*/  FMUL R0, R70.reuse, R4 ;  /* 0x0000000446007220 */ /* 0x050fe20000400000 */
[C---:B------:R-:W-:Y:S01]  /*7b80*/  FMUL R2, R70.reuse, R5 ;  /* 0x0000000546027220 */ /* 0x040fe20000400000 */
[C---:B------:R-:W-:Y:S01]  /*7b90*/  FMUL R4, R70.reuse, R8 ;  /* 0x0000000846047220 */ /* 0x040fe20000400000 */
[C---:B------:R-:W-:Y:S01]  /*7ba0*/  FMUL R5, R70.reuse, R9 ;  /* 0x0000000946057220 */ /* 0x040fe20000400000 */
[C---:B------:R-:W-:Y:S01]  /*7bb0*/  FFMA R0, R73.reuse, R72, R0 ;  /* 0x0000004849007223 */ /* 0x040fe20000000000 */
[C---:B------:R-:W-:Y:S01]  /*7bc0*/  FFMA R2, R73.reuse, R75, R2 ;  /* 0x0000004b49027223 */ /* 0x040fe20000000002 */
[C---:B------:R-:W-:Y:S01]  /*7bd0*/  FMUL R8, R70.reuse, R12 ;  /* 0x0000000c46087220 */ /* 0x040fe20000400000 */
[C---:B------:R-:W-:Y:S01]  /*7be0*/  FMUL R9, R70.reuse, R13 ;  /* 0x0000000d46097220 */ /* 0x040fe20000400000 */
[C---:B------:R-:W-:Y:S01]  /*7bf0*/  FMUL R12, R70.reuse, R16 ;  /* 0x00000010460c7220 */ /* 0x040fe20000400000 */
[C---:B------:R-:W-:Y:S01]  /*7c00*/  FMUL R13, R70.reuse, R17 ;  /* 0x00000011460d7220 */ /* 0x040fe20000400000 */
[C---:B------:R-:W-:Y:S01]  /*7c10*/  FMUL R16, R70.reuse, R20 ;  /* 0x0000001446107220 */ /* 0x040fe20000400000 */
[C---:B------:R-:W-:Y:S01]  /*7c20*/  FMUL R17, R70.reuse, R21 ;  /* 0x0000001546117220 */ /* 0x040fe20000400000 */
[--C-:B------:R-:W-:Y:S02]  /*7c30*/  HADD2.F32 R93, -RZ, R94.reuse.H0_H0 ;  /* 0x2000005eff5d7230 */ /* 0x100fe40000004100 */
[C---:B------:R-:W-:Y:S01]  /*7c40*/  FMUL R20, R70.reuse, R24 ;  /* 0x0000001846147220 */ /* 0x040fe20000400000 */
[----:B------:R-:W-:Y:S02]  /*7c50*/  HADD2.F32 R94, -RZ, R94.H1_H1 ;  /* 0x3000005eff5e7230 */ /* 0x000fe40000004100 */
[C---:B------:R-:W-:Y:S01]  /*7c60*/  FMUL R21, R70.reuse, R25 ;  /* 0x0000001946157220 */ /* 0x040fe20000400000 */
[--C-:B------:R-:W-:Y:S02]  /*7c70*/  HADD2.F32 R97, -RZ, R98.reuse.H0_H0 ;  /* 0x20000062ff617230 */ /* 0x100fe40000004100 */
[C---:B------:R-:W-:Y:S01]  /*7c80*/  FMUL R24, R70.reuse, R28 ;  /* 0x0000001c46187220 */ /* 0x040fe20000400000 */
[----:B------:R-:W-:Y:S02]  /*7c90*/  HADD2.F32 R98, -RZ, R98.H1_H1 ;  /* 0x30000062ff627230 */ /* 0x000fe40000004100 */
[C---:B------:R-:W-:Y:S01]  /*7ca0*/  FMUL R25, R70.reuse, R29 ;  /* 0x0000001d46197220 */ /* 0x040fe20000400000 */
[C---:B------:R-:W-:Y:S01]  /*7cb0*/  FMUL R28, R70.reuse, R32 ;  /* 0x00000020461c7220 */ /* 0x040fe20000400000 */
[C---:B------:R-:W-:Y:S01]  /*7cc0*/  FMUL R29, R70.reuse, R33 ;  /* 0x00000021461d7220 */ /* 0x040fe20000400000 */
[C---:B------:R-:W-:Y:S01]  /*7cd0*/  FMUL R32, R70.reuse, R36 ;  /* 0x0000002446207220 */ /* 0x040fe20000400000 */
[----:B------:R-:W-:Y:S01]  /*7ce0*/  F2FP.F16.E4M3.UNPACK_B R96, R145.H1 ;  /* 0x00000091ff60723e */ /* 0x000fe200030006ff */
[C---:B------:R-:W-:Y:S01]  /*7cf0*/  FMUL R33, R70.reuse, R37 ;  /* 0x0000002546217220 */ /* 0x040fe20000400000 */
[C---:B------:R-:W-:Y:S01]  /*7d00*/  FMUL R36, R70.reuse, R40 ;  /* 0x0000002846247220 */ /* 0x040fe20000400000 */
[----:B------:R-:W-:Y:S01]  /*7d10*/  F2FP.F16.E4M3.UNPACK_B R100, R146.H1 ;  /* 0x00000092ff64723e */ /* 0x000fe200030006ff */
[C---:B------:R-:W-:Y:S01]  /*7d20*/  FMUL R37, R70.reuse, R41 ;  /* 0x0000002946257220 */ /* 0x040fe20000400000 */
[C---:B------:R-:W-:Y:S01]  /*7d30*/  FMUL R40, R70.reuse, R44 ;  /* 0x0000002c46287220 */ /* 0x040fe20000400000 */
[----:B------:R-:W-:Y:S01]  /*7d40*/  F2FP.F16.E4M3.UNPACK_B R102, R147 ;  /* 0x00000093ff66723e */ /* 0x000fe200020006ff */
[C---:B------:R-:W-:Y:S01]  /*7d50*/  FMUL R41, R70.reuse, R45 ;  /* 0x0000002d46297220 */ /* 0x040fe20000400000 */
[C---:B------:R-:W-:Y:S01]  /*7d60*/  FMUL R44, R70.reuse, R48 ;  /* 0x00000030462c7220 */ /* 0x040fe20000400000 */
[----:B------:R-:W-:Y:S01]  /*7d70*/  F2FP.F16.E4M3.UNPACK_B R104, R147.H1 ;  /* 0x00000093ff68723e */ /* 0x000fe200030006ff */
[C---:B------:R-:W-:Y:S01]  /*7d80*/  FMUL R45, R70.reuse, R49 ;  /* 0x00000031462d7220 */ /* 0x040fe20000400000 */
[--C-:B------:R-:W-:Y:S02]  /*7d90*/  HADD2.F32 R101, -RZ, R102.reuse.H0_H0 ;  /* 0x20000066ff657230 */ /* 0x100fe40000004100 */
[C---:B------:R-:W-:Y:S01]  /*7da0*/  FMUL R48, R70.reuse, R52 ;  /* 0x0000003446307220 */ /* 0x040fe20000400000 */
[----:B------:R-:W-:Y:S01]  /*7db0*/  F2FP.F16.E4M3.UNPACK_B R106, R148 ;  /* 0x00000094ff6a723e */ /* 0x000fe200020006ff */
[----:B------:R-:W-:Y:S02]  /*7dc0*/  HADD2.F32 R102, -RZ, R102.H1_H1 ;  /* 0x30000066ff667230 */ /* 0x000fe40000004100 */
[C---:B------:R-:W-:Y:S01]  /*7dd0*/  FMUL R49, R70.reuse, R53 ;  /* 0x0000003546317220 */ /* 0x040fe20000400000 */
[C---:B------:R-:W-:Y:S01]  /*7de0*/  FMUL R52, R70.reuse, R56 ;  /* 0x0000003846347220 */ /* 0x040fe20000400000 */
[----:B------:R-:W-:Y:S01]  /*7df0*/  F2FP.F16.E4M3.UNPACK_B R108, R148.H1 ;  /* 0x00000094ff6c723e */ /* 0x000fe200030006ff */
[--C-:B------:R-:W-:Y:S02]  /*7e00*/  HADD2.F32 R105, -RZ, R106.reuse.H0_H0 ;  /* 0x2000006aff697230 */ /* 0x100fe40000004100 */
[C---:B------:R-:W-:Y:S01]  /*7e10*/  FMUL R53, R70.reuse, R57 ;  /* 0x0000003946357220 */ /* 0x040fe20000400000 */
[----:B------:R-:W-:Y:S02]  /*7e20*/  HADD2.F32 R106, -RZ, R106.H1_H1 ;  /* 0x3000006aff6a7230 */ /* 0x000fe40000004100 */
        /* <DEDUP_REMOVED lines=11> */
[C---:B------:R-:W-:Y:S01]  /*7ee0*/  FFMA R3, R73.reuse, R74, R3 ;  /* 0x0000004a49037223 */ /* 0x040fe20000000003 */
[----:B------:R-:W-:Y:S01]  /*7ef0*/  F2FP.F16.E4M3.UNPACK_B R116, R150.H1 ;  /* 0x00000096ff74723e */ /* 0x000fe200030006ff */
[--C-:B------:R-:W-:Y:S02]  /*7f00*/  HADD2.F32 R113, -RZ, R114.reuse.H0_H0 ;  /* 0x20000072ff717230 */ /* 0x100fe40000004100 */
[C---:B------:R-:W-:Y:S01]  /*7f10*/  FFMA R7, R73.reuse, R76, R7 ;  /* 0x0000004c49077223 */ /* 0x040fe20000000007 */
[C---:B------:R-:W-:Y:S01]  /*7f20*/  FFMA R4, R73.reuse, R77, R4 ;  /* 0x0000004d49047223 */ /* 0x040fe20000000004 */
[----:B------:R-:W-:Y:S01]  /*7f30*/  F2FP.F16.E4M3.UNPACK_B R118, R151 ;  /* 0x00000097ff76723e */ /* 0x000fe200020006ff */
[----:B------:R-:W-:Y:S01]  /*7f40*/  FFMA R5, R73, R78, R5 ;  /* 0x0000004e49057223 */ /* 0x000fe20000000005 */
[----:B------:R-:W-:Y:S01]  /*7f50*/  HADD2.F32 R114, -RZ, R114.H1_H1 ;  /* 0x30000072ff727230 */ /* 0x000fe20000004100 */
[----:B------:R-:W-:Y:S01]  /*7f60*/  F2FP.SATFINITE.E4M3.F32.PACK_AB_MERGE_C R173, R7, R3, RZ ;  /* 0x0000000307ad723e */ /* 0x000fe200048070ff */
[C---:B------:R-:W-:Y:S01]  /*7f70*/  FMUL R6, R70.reuse, R10 ;  /* 0x0000000a46067220 */ /* 0x040fe20000400000 */
[--C-:B------:R-:W-:Y:S02]  /*7f80*/  HADD2.F32 R117, -RZ, R118.reuse.H0_H0 ;  /* 0x20000076ff757230 */ /* 0x100fe40000004100 */
[----:B------:R-:W-:Y:S01]  /*7f90*/  FMUL R11, R70, R11 ;  /* 0x0000000b460b7220 */ /* 0x000fe20000400000 */
[----:B------:R-:W-:Y:S01]  /*7fa0*/  F2FP.SATFINITE.E4M3.F32.PACK_AB_MERGE_C R172, R2, R0, R173 ;  /* 0x0000000002ac723e */ /* 0x000fe200048070ad */
[C---:B------:R-:W-:Y:S01]  /*7fb0*/  FFMA R6, R73.reuse, R79, R6 ;  /* 0x0000004f49067223 */ /* 0x040fe20000000006 */
[----:B------:R-:W-:Y:S02]  /*7fc0*/  HADD2.F32 R118, -RZ, R118.H1_H1 ;  /* 0x30000076ff767230 */ /* 0x000fe40000004100 */
[C---:B------:R-:W-:Y:S01]  /*7fd0*/  FFMA R11, R73.reuse, R80, R11 ;  /* 0x00000050490b7223 */ /* 0x040fe2000000000b */
[C---:B------:R-:W-:Y:S01]  /*7fe0*/  FFMA R8, R73.reuse, R81, R8 ;  /* 0x0000005149087223 */ /* 0x040fe20000000008 */
[----:B------:R-:W-:Y:S01]  /*7ff0*/  F2FP.F16.E4M3.UNPACK_B R120, R151.H1 ;  /* 0x00000097ff78723e */ /* 0x000fe200030006ff */
[----:B------:R-:W-:Y:S01]  /*8000*/  FFMA R9, R73, R82, R9 ;  /* 0x0000005249097223 */ /* 0x000fe20000000009 */
[C---:B------:R-:W-:Y:S01]  /*8010*/  FMUL R10, R70.reuse, R14 ;  /* 0x0000000e460a7220 */ /* 0x040fe20000400000 */
[----:B------:R-:W-:Y:S01]  /*8020*/  F2FP.F16.E4M3.UNPACK_B R122, R152 ;  /* 0x00000098ff7a723e */ /* 0x000fe200020006ff */
[C---:B------:R-:W-:Y:S01]  /*8030*/  FMUL R15, R70.reuse, R15 ;  /* 0x0000000f460f7220 */ /* 0x040fe20000400000 */
[----:B------:R-:W-:Y:S01]  /*8040*/  HADD2.F32 R87, -RZ, R88.H0_H0 ;  /* 0x20000058ff577230 */ /* 0x000fe20000004100 */
[----:B------:R-:W-:Y:S01]  /*8050*/  F2FP.SATFINITE.E4M3.F32.PACK_AB_MERGE_C R174, R11, R6, RZ ;  /* 0x000000060bae723e */ /* 0x000fe200048070ff */
[C---:B------:R-:W-:Y:S01]  /*8060*/  FFMA R10, R73.reuse, R83, R10 ;  /* 0x00000053490a7223 */ /* 0x040fe2000000000a */
[C---:B------:R-:W-:Y:S01]  /*8070*/  FFMA R15, R73.reuse, R84, R15 ;  /* 0x00000054490f7223 */ /* 0x040fe2000000000f */
[C---:B------:R-:W-:Y:S01]  /*8080*/  FFMA R12, R73.reuse, R85, R12 ;  /* 0x00000055490c7223 */ /* 0x040fe2000000000c */
[----:B------:R-:W-:Y:S01]  /*8090*/  F2FP.F16.E4M3.UNPACK_B R124, R152.H1 ;  /* 0x00000098ff7c723e */ /* 0x000fe200030006ff */
[----:B------:R-:W-:Y:S01]  /*80a0*/  FFMA R13, R73, R86, R13 ;  /* 0x00000056490d7223 */ /* 0x000fe2000000000d */
[----:B------:R-:W-:Y:S01]  /*80b0*/  F2FP.SATFINITE.E4M3.F32.PACK_AB_MERGE_C R173, R5, R4, R174 ;  /* 0x0000000405ad723e */ /* 0x000fe200048070ae */
[--C-:B------:R-:W-:Y:S01]  /*80c0*/  HADD2.F32 R121, -RZ, R122.reuse.H0_H0 ;  /* 0x2000007aff797230 */ /* 0x100fe20000004100 */
[----:B------:R-:W-:Y:S01]  /*80d0*/  F2FP.SATFINITE.E4M3.F32.PACK_AB_MERGE_C R174, R15, R10, RZ ;  /* 0x0000000a0fae723e */ /* 0x000fe200048070ff */
[----:B------:R-:W-:Y:S02]  /*80e0*/  HADD2.F32 R122, -RZ, R122.H1_H1 ;  /* 0x3000007aff7a7230 */ /* 0x000fe40000004100 */
[C---:B------:R-:W-:Y:S01]  /*80f0*/  FMUL R14, R70.reuse, R18 ;  /* 0x00000012460e7220 */ /* 0x040fe20000400000 */
[----:B------:R-:W-:Y:S01]  /*8100*/  HADD2.F32 R88, -RZ, R88.H1_H1 ;  /* 0x30000058ff587230 */ /* 0x000fe20000004100 */
[----:B------:R-:W-:Y:S01]  /*8110*/  F2FP.SATFINITE.E4M3.F32.PACK_AB_MERGE_C R174, R9, R8, R174 ;  /* 0x0000000809ae723e */ /* 0x000fe200048070ae */
[C---:B------:R-:W-:Y:S01]  /*8120*/  FMUL R19, R70.reuse, R19 ;  /* 0x0000001346137220 */ /* 0x040fe20000400000 */
[--C-:B------:R-:W-:Y:S02]  /*8130*/  HADD2.F32 R91, -RZ, R92.reuse.H0_H0 ;  /* 0x2000005cff5b7230 */ /* 0x100fe40000004100 */
[C---:B------:R-:W-:Y:S01]  /*8140*/  FFMA R14, R73.reuse, R87, R14 ;  /* 0x00000057490e7223 */ /* 0x040fe2000000000e */
[----:B------:R-:W-:Y:S02]  /*8150*/  HADD2.F32 R92, -RZ, R92.H1_H1 ;  /* 0x3000005cff5c7230 */ /* 0x000fe40000004100 */
[C---:B------:R-:W-:Y:S01]  /*8160*/  FFMA R19, R73.reuse, R88, R19 ;  /* 0x0000005849137223 */ /* 0x040fe20000000013 */
[C---:B------:R-:W-:Y:S01]  /*8170*/  FFMA R16, R73.reuse, R89, R16 ;  /* 0x0000005949107223 */ /* 0x040fe20000000010 */
        /* <DEDUP_REMOVED lines=17> */
[----:B------:R1:W-:Y:S01]  /*8290*/  STS.128 [R137+UR44+0x4400], R172 ;  /* 0x004400ac89007988 */ /* 0x0003e20008000c2c */
[----:B------:R-:W-:Y:S01]  /*82a0*/  F2FP.SATFINITE.E4M3.F32.PACK_AB_MERGE_C R184, R17, R16, R184 ;  /* 0x0000001011b8723e */ /* 0x000fe200048070b8 */
[C---:B------:R-:W-:Y:S01]  /*82b0*/  FFMA R22, R73.reuse, R95, R22 ;  /* 0x0000005f49167223 */ /* 0x040fe20000000016 */
[C---:B------:R-:W-:Y:S01]  /*82c0*/  FMUL R27, R70.reuse, R27 ;  /* 0x0000001b461b7220 */ /* 0x040fe20000400000 */
[--C-:B------:R-:W-:Y:S02]  /*82d0*/  HADD2.F32 R99, -RZ, R100.reuse.H0_H0 ;  /* 0x20000064ff637230 */ /* 0x100fe40000004100 */
[C---:B------:R-:W-:Y:S01]  /*82e0*/  FMUL R26, R70.reuse, R30 ;  /* 0x0000001e461a7220 */ /* 0x040fe20000400000 */
[----:B------:R-:W-:Y:S02]  /*82f0*/  HADD2.F32 R100, -RZ, R100.H1_H1 ;  /* 0x30000064ff647230 */ /* 0x000fe40000004100 */
[C---:B------:R-:W-:Y:S01]  /*8300*/  FFMA R27, R73.reuse, R96, R27 ;  /* 0x00000060491b7223 */ /* 0x040fe2000000001b */
[C---:B------:R-:W-:Y:S01]  /*8310*/  FFMA R24, R73.reuse, R97, R24 ;  /* 0x0000006149187223 */ /* 0x040fe20000000018 */
[C---:B------:R-:W-:Y:S01]  /*8320*/  FFMA R25, R73.reuse, R98, R25 ;  /* 0x0000006249197223 */ /* 0x040fe20000000019 */
[----:B------:R-:W-:Y:S01]  /*8330*/  F2FP.F16.E4M3.UNPACK_B R130, R154 ;  /* 0x0000009aff82723e */ /* 0x000fe200020006ff */
[----:B------:R-:W-:Y:S01]  /*8340*/  FFMA R26, R73, R99, R26 ;  /* 0x00000063491a7223 */ /* 0x000fe2000000001a */
[----:B------:R-:W-:Y:S01]  /*8350*/  F2FP.SATFINITE.E4M3.F32.PACK_AB_MERGE_C R185, R27, R22, RZ ;  /* 0x000000161bb9723e */ /* 0x000fe200048070ff */
[C---:B------:R-:W-:Y:S01]  /*8360*/  FMUL R31, R70.reuse, R31 ;  /* 0x0000001f461f7220 */ /* 0x040fe20000400000 */
[--C-:B------:R-:W-:Y:S02]  /*8370*/  HADD2.F32 R103, -RZ, R104.reuse.H0_H0 ;  /* 0x20000068ff677230 */ /* 0x100fe40000004100 */
[C---:B------:R-:W-:Y:S01]  /*8380*/  FMUL R30, R70.reuse, R34 ;  /* 0x00000022461e7220 */ /* 0x040fe20000400000 */
[----:B------:R-:W-:Y:S01]  /*8390*/  HADD2.F32 R104, -RZ, R104.H1_H1 ;  /* 0x30000068ff687230 */ /* 0x000fe20000004100 */
[----:B------:R-:W-:Y:S01]  /*83a0*/  F2FP.SATFINITE.E4M3.F32.PACK_AB_MERGE_C R185, R21, R20, R185 ;  /* 0x0000001415b9723e */ /* 0x000fe200048070b9 */
[C---:B------:R-:W-:Y:S01]  /*83b0*/  FFMA R31, R73.reuse, R100, R31 ;  /* 0x00000064491f7223 */ /* 0x040fe2000000001f */
[C---:B------:R-:W-:Y:S01]  /*83c0*/  FFMA R28, R73.reuse, R101, R28 ;  /* 0x00000065491c7223 */ /* 0x040fe2000000001c */
[C---:B------:R-:W-:Y:S01]  /*83d0*/  FFMA R29, R73.reuse, R102, R29 ;  /* 0x00000066491d7223 */ /* 0x040fe2000000001d */
[----:B------:R-:W-:Y:S01]  /*83e0*/  F2FP.F16.E4M3.UNPACK_B R132, R154.H1 ;  /* 0x0000009aff84723e */ /* 0x000fe200030006ff */
[----:B------:R-:W-:Y:S01]  /*83f0*/  FFMA R30, R73, R103, R30 ;  /* 0x00000067491e7223 */ /* 0x000fe2000000001e */
[----:B------:R-:W-:Y:S01]  /*8400*/  F2FP.SATFINITE.E4M3.F32.PACK_AB_MERGE_C R186, R31, R26, RZ ;  /* 0x0000001a1fba723e */ /* 0x000fe200048070ff */
[----:B------:R-:W-:Y:S02]  /*8410*/  HADD2.F32 R129, -RZ, R130.H0_H0 ;  /* 0x20000082ff817230 */ /* 0x000fe40000004100 */
[C---:B------:R-:W-:Y:S01]  /*8420*/  FMUL R35, R70.reuse, R35 ;  /* 0x0000002346237220 */ /* 0x040fe20000400000 */
[----:B------:R-:W-:Y:S01]  /*8430*/  HADD2.F32 R107, -RZ, R108.H0_H0 ;  /* 0x2000006cff6b7230 */ /* 0x000fe20000004100 */
[----:B------:R-:W-:Y:S01]  /*8440*/  F2FP.SATFINITE.E4M3.F32.PACK_AB_MERGE_C R186, R25, R24, R186 ;  /* 0x0000001819ba723e */ /* 0x000fe200048070ba */
[----:B------:R-:W-:Y:S02]  /*8450*/  HADD2.F32 R130, -RZ, R130.H1_H1 ;  /* 0x30000082ff827230 */ /* 0x000fe40000004100 */
[C---:B------:R-:W-:Y:S01]  /*8460*/  FFMA R35, R73.reuse, R104, R35 ;  /* 0x0000006849237223 */ /* 0x040fe20000000023 */
[C---:B------:R-:W-:Y:S01]  /*8470*/  FFMA R32, R73.reuse, R105, R32 ;  /* 0x0000006949207223 */ /* 0x040fe20000000020 */
[----:B------:R-:W-:Y:S01]  /*8480*/  FFMA R33, R73, R106, R33 ;  /* 0x0000006a49217223 */ /* 0x000fe20000000021 */
[----:B------:R-:W-:Y:S02]  /*8490*/  HADD2.F32 R108, -RZ, R108.H1_H1 ;  /* 0x3000006cff6c7230 */ /* 0x000fe40000004100 */
        /* <DEDUP_REMOVED lines=16> */
[----:B------:R1:W-:Y:S01]  /*85a0*/  STS.128 [R182+0x4010], R184 ;  /* 0x004010b8b6007388 */ /* 0x0003e20000000c00 */
        /* <DEDUP_REMOVED lines=8> */
[----:B------:R-:W-:Y:S01]  /*8630*/  FFMA R41, R73, R114, R41 ;  /* 0x0000007249297223 */ /* 0x000fe20000000029 */
[----:B------:R-:W-:Y:S01]  /*8640*/  ISETP.NE.AND P0, PT, R181, RZ, PT ;  /* 0x000000ffb500720c */ /* 0x000fe20003f05270 */
        /* <DEDUP_REMOVED lines=10> */
[C---:B------:R-:W-:Y:S01]  /*86f0*/  FMUL R51, R70.reuse, R51 ;  /* 0x0000003346337220 */ /* 0x040fe20000400000 */
[--C-:B------:R-:W-:Y:S02]  /*8700*/  HADD2.F32 R123, -RZ, R124.reuse.H0_H0 ;  /* 0x2000007cff7b7230 */ /* 0x100fe40000004100 */
[C---:B------:R-:W-:Y:S01]  /*8710*/  FFMA R46, R73.reuse, R119, R46 ;  /* 0x00000077492e7223 */ /* 0x040fe2000000002e */
[----:B------:R-:W-:Y:S02]  /*8720*/  HADD2.F32 R124, -RZ, R124.H1_H1 ;  /* 0x3000007cff7c7230 */ /* 0x000fe40000004100 */
[C---:B------:R-:W-:Y:S01]  /*8730*/  FMUL R50, R70.reuse, R54 ;  /* 0x0000003646327220 */ /* 0x040fe20000400000 */
[C---:B------:R-:W-:Y:S01]  /*8740*/  FFMA R51, R73.reuse, R120, R51 ;  /* 0x0000007849337223 */ /* 0x040fe20000000033 */
[C---:B------:R-:W-:Y:S01]  /*8750*/  FMUL R55, R70.reuse, R55 ;  /* 0x0000003746377220 */ /* 0x040fe20000400000 */
[C---:B------:R-:W-:Y:S01]  /*8760*/  FFMA R48, R73.reuse, R121, R48 ;  /* 0x0000007949307223 */ /* 0x040fe20000000030 */
[C---:B------:R-:W-:Y:S01]  /*8770*/  FFMA R49, R73.reuse, R122, R49 ;  /* 0x0000007a49317223 */ /* 0x040fe20000000031 */
        /* <DEDUP_REMOVED lines=20> */
[----:B------:R-:W-:Y:S01]  /*88c0*/  FFMA R63, R73, R132, R63 ;  /* 0x00000084493f7223 */ /* 0x000fe2000000003f */
[----:B------:R-:W-:Y:S01]  /*88d0*/  FMUL R67, R70, R67 ;  /* 0x0000004346437220 */ /* 0x000fe20000400000 */
[----:B------:R-:W-:Y:S01]  /*88e0*/  F2FP.SATFINITE.E4M3.F32.PACK_AB_MERGE_C R190, R47, R42, RZ ;  /* 0x0000002a2fbe723e */ /* 0x000fe200048070ff */
[----:B------:R-:W-:Y:S01]  /*88f0*/  FFMA R60, R73, R133, R60 ;  /* 0x00000085493c7223 */ /* 0x000fe2000000003c */
[----:B------:R-:W-:Y:S01]  /*8900*/  F2FP.SATFINITE.E4M3.F32.PACK_AB_MERGE_C R191, R51, R46, RZ ;  /* 0x0000002e33bf723e */ /* 0x000fe200048070ff */
[C---:B------:R-:W-:Y:S01]  /*8910*/  FFMA R61, R73.reuse, R134, R61 ;  /* 0x00000086493d7223 */ /* 0x040fe2000000003d */
[C---:B------:R-:W-:Y:S01]  /*8920*/  FFMA R62, R73.reuse, R135, R62 ;  /* 0x00000087493e7223 */ /* 0x040fe2000000003e */
[----:B------:R-:W-:Y:S01]  /*8930*/  FFMA R67, R73, R136, R67 ;  /* 0x0000008849437223 */ /* 0x000fe20000000043 */
[----:B------:R-:W-:Y:S02]  /*8940*/  F2FP.SATFINITE.E4M3.F32.PACK_AB_MERGE_C R190, R41, R40, R190 ;  /* 0x0000002829be723e */ /* 0x000fe400048070be */
[----:B------:R-:W-:Y:S02]  /*8950*/  F2FP.SATFINITE.E4M3.F32.PACK_AB_MERGE_C R191, R45, R44, R191 ;  /* 0x0000002c2dbf723e */ /* 0x000fe400048070bf */
[----:B------:R-:W-:Y:S02]  /*8960*/  F2FP.SATFINITE.E4M3.F32.PACK_AB_MERGE_C R196, R55, R50, RZ ;  /* 0x0000003237c4723e */ /* 0x000fe400048070ff */
[----:B------:R-:W-:Y:S01]  /*8970*/  F2FP.SATFINITE.E4M3.F32.PACK_AB_MERGE_C R197, R59, R54, RZ ;  /* 0x000000363bc5723e */ /* 0x000fe200048070ff */
[----:B------:R1:W-:Y:S01]  /*8980*/  STS.128 [R192+0x4020], R188 ;  /* 0x004020bcc0007388 */ /* 0x0003e20000000c00 */
[----:B------:R-:W-:Y:S02]  /*8990*/  F2FP.SATFINITE.E4M3.F32.PACK_AB_MERGE_C R198, R63, R58, RZ ;  /* 0x0000003a3fc6723e */ /* 0x000fe400048070ff */
[----:B------:R-:W-:Y:S02]  /*89a0*/  F2FP.SATFINITE.E4M3.F32.PACK_AB_MERGE_C R199, R67, R62, RZ ;  /* 0x0000003e43c7723e */ /* 0x000fe400048070ff */
[----:B------:R-:W-:Y:S02]  /*89b0*/  F2FP.SATFINITE.E4M3.F32.PACK_AB_MERGE_C R196, R49, R48, R196 ;  /* 0x0000003031c4723e */ /* 0x000fe400048070c4 */
[----:B------:R-:W-:Y:S02]  /*89c0*/  F2FP.SATFINITE.E4M3.F32.PACK_AB_MERGE_C R197, R53, R52, R197 ;  /* 0x0000003435c5723e */ /* 0x000fe400048070c5 */
[----:B------:R-:W-:Y:S02]  /*89d0*/  F2FP.SATFINITE.E4M3.F32.PACK_AB_MERGE_C R198, R57, R56, R198 ;  /* 0x0000003839c6723e */ /* 0x000fe400048070c6 */
[----:B------:R-:W-:Y:S02]  /*89e0*/  F2FP.SATFINITE.E4M3.F32.PACK_AB_MERGE_C R199, R61, R60, R199 ;  /* 0x0000003c3dc7723e */ /* 0x000fe400048070c7 */
[----:B------:R-:W-:Y:S02]  /*89f0*/  LEA R200, R169, UR44, 0x3 ;  /* 0x0000002ca9c87c11 */ /* 0x000fe4000f8e18ff */
[----:B------:R-:W-:Y:S01]  /*8a00*/  @P6 SHF.L.U32 R205, R168, 0x1f, RZ ;  /* 0x0000001fa8cd6819 */ /* 0x000fe200000006ff */
[----:B------:R1:W-:Y:S01]  /*8a10*/  STS.128 [R183+0x4010], R196 ;  /* 0x004010c4b7007388 */ /* 0x0003e20000000c00 */
[----:B------:R-:W-:Y:S01]  /*8a20*/  @!PT LDS RZ, [RZ] ;  /* 0x00000000fffff984 */ /* 0x000fe20000000800 */
[----:B------:R-:W-:Y:S01]  /*8a30*/  @!PT LDS RZ, [RZ] ;  /* 0x00000000fffff984 */ /* 0x000fe20000000800 */
[----:B------:R-:W-:Y:S01]  /*8a40*/  @!PT LDS RZ, [RZ] ;  /* 0x00000000fffff984 */ /* 0x000fe20000000800 */
[----:B------:R-:W-:Y:S01]  /*8a50*/  @!PT LDS RZ, [RZ] ;  /* 0x00000000fffff984 */ /* 0x000fe20000000800 */
[----:B------:R2:W-:Y:S07]  /*8a60*/  MEMBAR.ALL.CTA ;  /* 0x0000000000007992 */ /* 0x0005ee0000008000 */
[----:B--2---:R-:W2:Y:S02]  /*8a70*/  FENCE.VIEW.ASYNC.S ;  /* 0x00000000000073c6 */ /* 0x004ea40000000000 */
[----:B--2---:R-:W-:Y:S06]  /*8a80*/  BAR.SYNC.DEFER_BLOCKING 0x1, 0x80 ;  /* 0x0042000000007b1d */ /* 0x004fec0000010000 */
[----:B------:R-:W-:Y:S05]  /*8a90*/  @P0 BRA `(.L_x_143) ;  /* 0x0000000000280947 */ /* 0x000fea0003800000 */
[----:B------:R-:W-:Y:S01]  /*8aa0*/  UIADD3 UR4, UPT, UPT, UR44, 0x4400, URZ ;  /* 0x000044002c047890 */ /* 0x000fe2000fffe0ff */
[----:B------:R-:W-:Y:S05]  /*8ab0*/  UMOV UR51, UR36 ;  /* 0x0000002400337c82 */ /* 0x000fea0008000000 */
[----:B------:R-:W-:Y:S01]  /*8ac0*/  MOV R180, UR4 ;  /* 0x0000000400b47c02 */ /* 0x000fe20008000f00 */
[----:B------:R-:W-:Y:S03]  /*8ad0*/  UIADD3 UR4, UP0, UPT, UR62, 0x680, URZ ;  /* 0x000006803e047890 */ /* 0x000fe6000ff1e0ff */
[----:B------:R-:W-:Y:S01]  /*8ae0*/  R2UR UR48, R180 ;  /* 0x00000000b43072ca */ /* 0x000fe200000e0000 */
[----:B------:R-:W-:Y:S11]  /*8af0*/  UIADD3.X UR5, UPT, UPT, URZ, UR63, URZ, UP0, !UPT ;  /* 0x0000003fff057290 */ /* 0x000ff600087fe4ff */
[----:B------:R-:W-:Y:S01]  /*8b00*/  @!UPT UIADD3 URZ, UPT, UPT, URZ, URZ, URZ ;  /* 0x000000fffffff290 */ /* 0x000fe2000fffe0ff */
[----:B------:R2:W-:Y:S01]  /*8b10*/  UTMASTG.3D [UR48], [UR4] ;  /* 0x00000030040073b5 */ /* 0x0005e20008010000 */
[----:B------:R0:W-:Y:S01]  /*8b20*/  UTMACMDFLUSH ;  /* 0x00000000000079b7 */ /* 0x0001e20000000000 */
[----:B--2---:R-:W-:Y:S04]  /*8b30*/  DEPBAR.LE SB0, 0x1 ;  /* 0x000080400000791a */ /* 0x004fe80000000000 */
.L_x_143:
[----:B------:R-:W-:Y:S05]  /*8b40*/  BSYNC.RECONVERGENT B0 ;  /* 0x0000000000007941 */ /* 0x000fea0003800200 */
.L_x_142:
[----:B------:R-:W-:Y:S06]  /*8b50*/  BAR.SYNC.DEFER_BLOCKING 0x1, 0x80 ;  /* 0x0042000000007b1d */ /* 0x000fec0000010000 */
[----:B------:R-:W2:Y:S01]  /*8b60*/  @P6 SYNCS.PHASECHK.TRANS64.TRYWAIT P0, [R200+URZ+0x200], R205 ;  /* 0x000200cdc80065a7 */ /* 0x000ea200080011ff */
[----:B------:R-:W-:Y:S01]  /*8b70*/  BSSY B1, `(.L_x_144) ;  /* 0x0000023000017945 */ /* 0x000fe20003800000 */
[----:B--2---:R-:W-:Y:S03]  /*8b80*/  @P6 SEL R193, RZ, 0x1, !P0 ;  /* 0x00000001ffc16807 */ /* 0x004fe60004000000 */
[----:B------:R-:W-:Y:S05]  /*8b90*/  @!P6 BRA `(.L_x_145) ;  /* 0x000000000080e947 */ /* 0x000fea0003800000 */
[----:B------:R-:W-:Y:S01]  /*8ba0*/  ISETP.NE.AND P1, PT, R194, RZ, PT ;  /* 0x000000ffc200720c */ /* 0x000fe20003f25270 */
[----:B------:R-:W2:Y:S01]  /*8bb0*/  S2R R0, SR_CgaCtaId ;  /* 0x0000000000007919 */ /* 0x000ea20000008800 */
[----:B------:R-:W-:Y:S01]  /*8bc0*/  ISETP.NE.AND P0, PT, R193, RZ, PT ;  /* 0x000000ffc100720c */ /* 0x000fe20003f05270 */
[----:B------:R-:W-:Y:S10]  /*8bd0*/  BSSY B0, `(.L_x_146) ;  /* 0x0000009000007945 */ /* 0x000ff40003800000 */
[----:B------:R-:W-:Y:S04]  /*8be0*/  @P1 IMAD R2, R169, 0x2000, R178 ;  /* 0x00002000a9021824 */ /* 0x000fe800078e02b2 */
[C---:B------:R-:W-:Y:S01]  /*8bf0*/  @P1 IMAD.IADD R4, R2.reuse, 0x1, R195 ;  /* 0x0000000102041824 */ /* 0x040fe200078e02c3 */
[----:B------:R-:W-:Y:S03]  /*8c00*/  @P1 IADD3 R203, PT, PT, R2, R203, RZ ;  /* 0x000000cb02cb1210 */ /* 0x000fe60007ffe0ff */
[----:B------:R-:W-:Y:S01]  /*8c10*/  @P1 IMAD.IADD R201, R201, 0x1, R4 ;  /* 0x00000001c9c91824 */ /* 0x000fe200078e0204 */
[----:B------:R-:W-:Y:S06]  /*8c20*/  @P0 BRA `(.L_x_147) ;  /* 0x00000000000c0947 */ /* 0x000fec0003800000 */
[----:B------:R-:W-:Y:S04]  /*8c30*/  SHF.L.U32 R3, R168, 0x1f, RZ ;  /* 0x0000001fa8037819 */ /* 0x000fe800000006ff */
[----:B------:R-:W3:Y:S02]  /*8c40*/  SYNCS.PHASECHK.TRANS64.TRYWAIT P0, [R200+URZ+0x200], R3 ;  /* 0x00020003c80075a7 */ /* 0x000ee400080011ff */
[----:B---3--:R-:W-:Y:S05]  /*8c50*/  @!P0 BRA `(.L_x_148) ;  /* 0x0000002800a48947 */ /* 0x008fea0003800000 */
.L_x_147:
[----:B------:R-:W-:Y:S05]  /*8c60*/  BSYNC B0 ;  /* 0x0000000000007941 */ /* 0x000fea0003800000 */
.L_x_146:
[----:B------:R-:W-:Y:S01]  /*8c70*/  ISETP.NE.AND P0, PT, R194, RZ, PT ;  /* 0x000000ffc200720c */ /* 0x000fe20003f05270 */
[----:B---3--:R-:W-:Y:S02]  /*8c80*/  VIADD R3, R200, 0x210 ;  /* 0x00000210c8037836 */ /* 0x008fe40000000000 */
[----:B------:R-:W-:Y:S03]  /*8c90*/  VIADD R169, R169, 0x1 ;  /* 0x00000001a9a97836 */ /* 0x000fe60000000000 */
[----:B--2---:R-:W-:Y:S07]  /*8ca0*/  PRMT R0, R0, 0x654, R3 ;  /* 0x0000065400007816 */ /* 0x004fee0000000003 */
[----:B------:R2:W3:Y:S04]  /*8cb0*/  @P0 LDS.128 R140, [R2] ;  /* 0x00000000028c0984 */ /* 0x0004e80000000c00 */
[----:B------:R2:W4:Y:S04]  /*8cc0*/  @P0 LDS.128 R144, [R4+0x10] ;  /* 0x0000100004900984 */ /* 0x0005280000000c00 */
        /* <DEDUP_REMOVED lines=13> */
.L_x_145:
[----:B------:R-:W-:Y:S05]  /*8da0*/  BSYNC B1 ;  /* 0x0000000000017941 */ /* 0x000fea0003800000 */
.L_x_144:
[----:B--2---:R-:W-:Y:S05]  /*8db0*/  VIADD R0, R71, 0x40 ;  /* 0x0000004047007836 */ /* 0x004fea0000000000 */
[----:B------:R-:W-:Y:S04]  /*8dc0*/  SHF.R.U32.HI R0, RZ, 0x15, R0 ;  /* 0x00000015ff007819 */ /* 0x000fe80000011600 */
[----:B------:R-:W-:Y:S11]  /*8dd0*/  LOP3.LUT P0, RZ, R0, 0x3, R163, 0x48, !PT ;  /* 0x0000000300ff7812 */ /* 0x000ff600078048a3 */
[----:B------:R-:W-:Y:S02]  /*8de0*/  @!UPT UIADD3 URZ, UPT, UPT, URZ, URZ, URZ ;  /* 0x000000fffffff290 */ /* 0x000fe4000fffe0ff */
[----:B------:R-:W-:Y:S05]  /*8df0*/  @!P0 BRA `(.L_x_149) ;  /* 0x0000000000408947 */ /* 0x000fea0003800000 */
[----:B------:R-:W2:Y:S01]  /*8e00*/  LDCU.64 UR8, c[0x4][0x70] ;  /* 0x01000e00ff0877ac */ /* 0x000ea20008000a00 */
[----:B------:R-:W-:Y:S01]  /*8e10*/  MOV R3, 0x0 ;  /* 0x0000000000037802 */ /* 0x000fe20000000f00 */
[----:B------:R-:W-:Y:S02]  /*8e20*/  HFMA2 R12, -RZ, RZ, 0, 5.9604644775390625e-08 ;  /* 0x00000001ff0c7431 */ /* 0x000fe400000001ff */
[----:B------:R-:W-:Y:S02]  /*8e30*/  IMAD.MOV.U32 R8, RZ, RZ, 0x192 ;  /* 0x00000192ff087424 */ /* 0x000fe400078e00ff */
[----:B------:R-:W-:Y:S01]  /*8e40*/  IMAD.MOV.U32 R13, RZ, RZ, RZ ;  /* 0x000000ffff0d7224 */ /* 0x000fe200078e00ff */
[----:B------:R-:W5:Y:S01]  /*8e50*/  LDCU.64 UR6, c[0x4][0x78] ;  /* 0x01000f00ff0677ac */ /* 0x000f620008000a00 */
[----:B------:R-:W1:Y:S01]  /*8e60*/  LDC.64 R2, c[0x4][R3] ;  /* 0x0100000003027b82 */ /* 0x000e620000000a00 */
[----:B------:R-:W3:Y:S01]  /*8e70*/  LDCU.64 UR4, c[0x4][0x10] ;  /* 0x01000200ff0477ac */ /* 0x000ee20008000a00 */
[----:B--2---:R-:W-:Y:S01]  /*8e80*/  MOV R5, UR9 ;  /* 0x0000000900057c02 */ /* 0x004fe20008000f00 */
[----:B------:R-:W-:Y:S01]  /*8e90*/  IMAD.U32 R4, RZ, RZ, UR8 ;  /* 0x00000008ff047e24 */ /* 0x000fe2000f8e00ff */
[----:B-----5:R-:W-:Y:S01]  /*8ea0*/  MOV R7, UR7 ;  /* 0x0000000700077c02 */ /* 0x020fe20008000f00 */
[----:B------:R-:W-:Y:S01]  /*8eb0*/  IMAD.U32 R6, RZ, RZ, UR6 ;  /* 0x00000006ff067e24 */ /* 0x000fe2000f8e00ff */
[----:B---3--:R-:W-:Y:S01]  /*8ec0*/  MOV R11, UR5 ;  /* 0x00000005000b7c02 */ /* 0x008fe20008000f00 */
[----:B------:R-:W-:Y:S02]  /*8ed0*/  IMAD.U32 R10, RZ, RZ, UR4 ;  /* 0x00000004ff0a7e24 */ /* 0x000fe4000f8e00ff */
[----:B------:R-:W-:Y:S07]  /*8ee0*/  LEPC R20, `(.L_x_149) ;  /* 0x000000001014794e */ /* 0x000fee0000000000 */
[----:B-1--4-:R-:W-:Y:S05]  /*8ef0*/  CALL.ABS.NOINC R2 ;  /* 0x0000000002007343 */ /* 0x012fea0003c00000 */
.L_x_149:
[----:B------:R-:W-:Y:S01]  /*8f00*/  ISETP.NE.AND P0, PT, R181, RZ, PT ;  /* 0x000000ffb500720c */ /* 0x000fe20003f05270 */
[----:B------:R-:W-:Y:S05]  /*8f10*/  WARPSYNC.ALL ;  /* 0x0000000000007948 */ /* 0x000fea0003800000 */
[----:B------:R-:W-:Y:S01]  /*8f20*/  R2UR UR4, R71 ;  /* 0x00000000470472ca */ /* 0x000fe200000e0000 */
[----:B------:R-:W-:Y:S01]  /*8f30*/  BSSY.RECONVERGENT B0, `(.L_x_150) ;  /* 0x000011c000007945 */ /* 0x000fe20003800200 */
[----:B---3--:R-:W-:Y:S02]  /*8f40*/  F2FP.F16.E4M3.UNPACK_B R11, R141 ;  /* 0x0000008dff0b723e */ /* 0x008fe400020006ff */
[----:B------:R-:W-:Y:S02]  /*8f50*/  F2FP.F16.E4M3.UNPACK_B R10, R142 ;  /* 0x0000008eff0a723e */ /* 0x000fe400020006ff */
[----:B------:R-:W-:Y:S01]  /*8f60*/  F2FP.F16.E4M3.UNPACK_B R9, R143 ;  /* 0x0000008fff09723e */ /* 0x000fe200020006ff */
[--C-:B------:R-:W-:Y:S01]  /*8f70*/  HADD2.F32 R74, -RZ, R11.reuse.H0_H0 ;  /* 0x2000000bff4a7230 */ /* 0x100fe20000004100 */
[----:B----4-:R-:W-:Y:S01]  /*8f80*/  F2FP.F16.E4M3.UNPACK_B R8, R144 ;  /* 0x00000090ff08723e */ /* 0x010fe200020006ff */
[----:B------:R-:W-:Y:S01]  /*8f90*/  HADD2.F32 R76, -RZ, R11.H1_H1 ;  /* 0x3000000bff4c7230 */ /* 0x000fe20000004100 */
[----:B------:R-:W-:Y:S01]  /*8fa0*/  F2FP.F16.E4M3.UNPACK_B R7, R145 ;  /* 0x00000091ff07723e */ /* 0x000fe200020006ff */
[--C-:B------:R-:W-:Y:S01]  /*8fb0*/  HADD2.F32 R77, -RZ, R10.reuse.H0_H0 ;  /* 0x2000000aff4d7230 */ /* 0x100fe20000004100 */
[----:B------:R-:W-:Y:S01]  /*8fc0*/  F2FP.F16.E4M3.UNPACK_B R6, R146 ;  /* 0x00000092ff06723e */ /* 0x000fe200020006ff */
[----:B------:R-:W-:Y:S01]  /*8fd0*/  HADD2.F32 R80, -RZ, R10.H1_H1 ;  /* 0x3000000aff507230 */ /* 0x000fe20000004100 */
[----:B------:R-:W-:Y:S01]  /*8fe0*/  F2FP.F16.E4M3.UNPACK_B R5, R147 ;  /* 0x00000093ff05723e */ /* 0x000fe200020006ff */
[--C-:B------:R-:W-:Y:S01]  /*8ff0*/  HADD2.F32 R81, -RZ, R9.reuse.H0_H0 ;  /* 0x20000009ff517230 */ /* 0x100fe20000004100 */
[----:B-1----:R-:W-:Y:S01]  /*9000*/  F2FP.F16.E4M3.UNPACK_B R4, R148 ;  /* 0x00000094ff04723e */ /* 0x002fe200020006ff */
[----:B------:R-:W-:Y:S01]  /*9010*/  HADD2.F32 R83, -RZ, R9.H1_H1 ;  /* 0x30000009ff537230 */ /* 0x000fe20000004100 */
[-C--:B------:R-:W-:Y:S01]  /*9020*/  F2FP.F16.E4M3.UNPACK_B R2, R140.reuse ;  /* 0x0000008cff02723e */ /* 0x080fe200020006ff */
[--C-:B------:R-:W-:Y:S01]  /*9030*/  HADD2.F32 R86, -RZ, R8.reuse.H0_H0 ;  /* 0x20000008ff567230 */ /* 0x100fe20000004100 */
[----:B------:R-:W-:Y:S01]  /*9040*/  F2FP.F16.E4M3.UNPACK_B R140, R140.H1 ;  /* 0x0000008cff8c723e */ /* 0x000fe200030006ff */
[----:B------:R-:W-:Y:S01]  /*9050*/  HADD2.F32 R87, -RZ, R8.H1_H1 ;  /* 0x30000008ff577230 */ /* 0x000fe20000004100 */
[----:B------:R-:W-:Y:S01]  /*9060*/  F2FP.F16.E4M3.UNPACK_B R141, R141.H1 ;  /* 0x0000008dff8d723e */ /* 0x000fe200030006ff */
[--C-:B------:R-:W-:Y:S01]  /*9070*/  HADD2.F32 R90, -RZ, R7.reuse.H0_H0 ;  /* 0x20000007ff5a7230 */ /* 0x100fe20000004100 */
[----:B------:R-:W-:Y:S01]  /*9080*/  F2FP.F16.E4M3.UNPACK_B R142, R142.H1 ;  /* 0x0000008eff8e723e */ /* 0x000fe200030006ff */
[----:B------:R-:W-:Y:S01]  /*9090*/  HADD2.F32 R91, -RZ, R7.H1_H1 ;  /* 0x30000007ff5b7230 */ /* 0x000fe20000004100 */
[----:B------:R-:W-:Y:S01]  /*90a0*/  F2FP.F16.E4M3.UNPACK_B R143, R143.H1 ;  /* 0x0000008fff8f723e */ /* 0x000fe200030006ff */
[--C-:B------:R-:W-:Y:S01]  /*90b0*/  HADD2.F32 R94, -RZ, R6.reuse.H0_H0 ;  /* 0x20000006ff5e7230 */ /* 0x100fe20000004100 */
[----:B------:R-:W-:Y:S01]  /*90c0*/  IADD3 R164, PT, PT, R164, 0x270, RZ ;  /* 0x00000270a4a47810 */ /* 0x000fe20007ffe0ff */
[----:B------:R-:W-:Y:S01]  /*90d0*/  HADD2.F32 R95, -RZ, R6.H1_H1 ;  /* 0x30000006ff5f7230 */ /* 0x000fe20000004100 */
[----:B------:R-:W-:Y:S01]  /*90e0*/  F2FP.F16.E4M3.UNPACK_B R107, R149 ;  /* 0x00000095ff6b723e */ /* 0x000fe200020006ff */
[--C-:B------:R-:W-:Y:S01]  /*90f0*/  HADD2.F32 R98, -RZ, R5.reuse.H0_H0 ;  /* 0x20000005ff627230 */ /* 0x100fe20000004100 */
[----:B------:R-:W-:Y:S01]  /*9100*/  LOP3.LUT R164, R164, 0xfefffff8, RZ, 0xc0, !PT ;  /* 0xfefffff8a4a47812 */ /* 0x000fe200078ec0ff */
[----:B------:R-:W-:Y:S01]  /*9110*/  HADD2.F32 R99, -RZ, R5.H1_H1 ;  /* 0x30000005ff637230 */ /* 0x000fe20000004100 */
[----:B------:R-:W-:Y:S01]  /*9120*/  F2FP.F16.E4M3.UNPACK_B R111, R150 ;  /* 0x00000096ff6f723e */ /* 0x000fe200020006ff */
[--C-:B------:R-:W-:Y:S01]  /*9130*/  HADD2.F32 R102, -RZ, R4.reuse.H0_H0 ;  /* 0x20000004ff667230 */ /* 0x100fe20000004100 */
[----:B------:R-:W-:Y:S01]  /*9140*/  F2FP.F16.E4M3.UNPACK_B R115, R151 ;  /* 0x00000097ff73723e */ /* 0x000fe200020006ff */
[----:B------:R-:W-:Y:S01]  /*9150*/  HADD2.F32 R103, -RZ, R4.H1_H1 ;  /* 0x30000004ff677230 */ /* 0x000fe20000004100 */
[----:B------:R-:W-:Y:S01]  /*9160*/  F2FP.F16.E4M3.UNPACK_B R119, R152 ;  /* 0x00000098ff77723e */ /* 0x000fe200020006ff */
[----:B------:R-:W1:Y:S01]  /*9170*/  LDTM.x64 R4, tmem[UR4+0x40] ;  /* 0x00004004000479ee */ /* 0x000e620008340000 */
[--C-:B------:R-:W-:Y:S01]  /*9180*/  HADD2.F32 R0, -RZ, R2.reuse.H0_H0 ;  /* 0x20000002ff007230 */ /* 0x100fe20000004100 */
[----:B------:R-:W-:Y:S01]  /*9190*/  NOP ;  /* 0x0000000000007918 */ /* 0x000fe20000000000 */
[----:B-1----:R1:W-:Y:S01]  /*91a0*/  SYNCS.ARRIVE.TRANS64.RED.A1T0 RZ, [R164+URZ], RZ ;  /* 0x000000ffa4ff79a7 */ /* 0x0023e200081004ff */
[----:B------:R-:W-:Y:S01]  /*91b0*/  HADD2.F32 R2, -RZ, R2.H1_H1 ;  /* 0x30000002ff027230 */ /* 0x000fe20000004100 */
[----:B------:R-:W-:Y:S01]  /*91c0*/  F2FP.F16.E4M3.UNPACK_B R123, R153 ;  /* 0x00000099ff7b723e */ /* 0x000fe200020006ff */
[----:B------:R-:W-:Y:S01]  /*91d0*/  HADD2.F32 R78, -RZ, R141.H1_H1 ;  /* 0x3000008dff4e7230 */ /* 0x000fe20000004100 */
[----:B------:R-:W-:Y:S01]  /*91e0*/  F2FP.F16.E4M3.UNPACK_B R127, R154 ;  /* 0x0000009aff7f723e */ /* 0x000fe200020006ff */
[--C-:B------:R-:W-:Y:S01]  /*91f0*/  HADD2.F32 R106, -RZ, R107.reuse.H0_H0 ;  /* 0x2000006bff6a7230 */ /* 0x100fe20000004100 */
[----:B------:R-:W-:Y:S01]  /*9200*/  F2FP.F16.E4M3.UNPACK_B R130, R155 ;  /* 0x0000009bff82723e */ /* 0x000fe200020006ff */
[----:B------:R-:W-:Y:S01]  /*9210*/  HADD2.F32 R107, -RZ, R107.H1_H1 ;  /* 0x3000006bff6b7230 */ /* 0x000fe20000004100 */
[----:B------:R-:W-:Y:S01]  /*9220*/  F2FP.F16.E4M3.UNPACK_B R144, R144.H1 ;  /* 0x00000090ff90723e */ /* 0x000fe200030006ff */
        /* <DEDUP_REMOVED lines=12> */
[C---:B------:R-:W-:Y:S01]  /*92f0*/  FMUL R4, R70.reuse, R4 ;  /* 0x0000000446047220 */ /* 0x040fe20000400000 */
[C---:B------:R-:W-:Y:S01]  /*9300*/  FMUL R5, R70.reuse, R5 ;  /* 0x0000000546057220 */ /* 0x040fe20000400000 */
[--C-:B------:R-:W-:Y:S02]  /*9310*/  HADD2.F32 R3, -RZ, R140.reuse.H0_H0 ;  /* 0x2000008cff037230 */ /* 0x100fe40000004100 */
        /* <DEDUP_REMOVED lines=9> */
[----:B------:R-:W-:Y:S02]  /*93b0*/  HADD2.F32 R122, -RZ, R123.H0_H0 ;  /* 0x2000007bff7a7230 */ /* 0x000fe40000004100 */
[C---:B------:R-:W-:Y:S01]  /*93c0*/  FMUL R6, R70.reuse, R6 ;  /* 0x0000000646067220 */ /* 0x040fe20000400000 */
[----:B------:R-:W-:Y:S02]  /*93d0*/  HADD2.F32 R72, -RZ, R140.H1_H1 ;  /* 0x3000008cff487230 */ /* 0x000fe40000004100 */
[C---:B------:R-:W-:Y:S01]  /*93e0*/  FMUL R7, R70.reuse, R7 ;  /* 0x0000000746077220 */ /* 0x040fe20000400000 */
[----:B------:R-:W-:Y:S02]  /*93f0*/  HADD2.F32 R75, -RZ, R141.H0_H0 ;  /* 0x2000008dff4b7230 */ /* 0x000fe40000004100 */
[C---:B------:R-:W-:Y:S01]  /*9400*/  FFMA R6, R73.reuse, R3, R6 ;  /* 0x0000000349067223 */ /* 0x040fe20000000006 */
[----:B------:R-:W-:Y:S02]  /*9410*/  HADD2.F32 R123, -RZ, R123.H1_H1 ;  /* 0x3000007bff7b7230 */ /* 0x000fe40000004100 */
[C---:B------:R-:W-:Y:S01]  /*9420*/  FFMA R7, R73.reuse, R72, R7 ;  /* 0x0000004849077223 */ /* 0x040fe20000000007 */
[C---:B------:R-:W-:Y:S01]  /*9430*/  FFMA R8, R73.reuse, R74, R8 ;  /* 0x0000004a49087223 */ /* 0x040fe20000000008 */
[----:B------:R-:W-:Y:S01]  /*9440*/  FFMA R9, R73, R76, R9 ;  /* 0x0000004c49097223 */ /* 0x000fe20000000009 */
[--C-:B------:R-:W-:Y:S02]  /*9450*/  HADD2.F32 R126, -RZ, R127.reuse.H0_H0 ;  /* 0x2000007fff7e7230 */ /* 0x100fe40000004100 */
[C---:B------:R-:W-:Y:S01]  /*9460*/  FMUL R10, R70.reuse, R10 ;  /* 0x0000000a460a7220 */ /* 0x040fe20000400000 */
[----:B------:R-:W-:Y:S01]  /*9470*/  F2FP.SATFINITE.E4M3.F32.PACK_AB_MERGE_C R76, R7, R6, RZ ;  /* 0x00000006074c723e */ /* 0x000fe200048070ff */
[C---:B------:R-:W-:Y:S01]  /*9480*/  FMUL R7, R70.reuse, R20 ;  /* 0x0000001446077220 */ /* 0x040fe20000400000 */
[----:B------:R-:W-:Y:S02]  /*9490*/  HADD2.F32 R127, -RZ, R127.H1_H1 ;  /* 0x3000007fff7f7230 */ /* 0x000fe40000004100 */
[C---:B------:R-:W-:Y:S01]  /*94a0*/  FFMA R10, R73.reuse, R75, R10 ;  /* 0x0000004b490a7223 */ /* 0x040fe2000000000a */
[----:B------:R-:W-:Y:S02]  /*94b0*/  HADD2.F32 R72, -RZ, R130.H0_H0 ;  /* 0x20000082ff487230 */ /* 0x000fe40000004100 */
[C---:B------:R-:W-:Y:S01]  /*94c0*/  FMUL R11, R70.reuse, R11 ;  /* 0x0000000b460b7220 */ /* 0x040fe20000400000 */
[--C-:B------:R-:W-:Y:S02]  /*94d0*/  HADD2.F32 R79, -RZ, R142.reuse.H0_H0 ;  /* 0x2000008eff4f7230 */ /* 0x100fe40000004100 */
[C---:B------:R-:W-:Y:S01]  /*94e0*/  FMUL R14, R70.reuse, R14 ;  /* 0x0000000e460e7220 */ /* 0x040fe20000400000 */
[----:B------:R-:W-:Y:S02]  /*94f0*/  HADD2.F32 R82, -RZ, R142.H1_H1 ;  /* 0x3000008eff527230 */ /* 0x000fe40000004100 */
[C---:B------:R-:W-:Y:S01]  /*9500*/  FFMA R11, R73.reuse, R78, R11 ;  /* 0x0000004e490b7223 */ /* 0x040fe2000000000b */
[C---:B------:R-:W-:Y:S01]  /*9510*/  FFMA R12, R73.reuse, R77, R12 ;  /* 0x0000004d490c7223 */ /* 0x040fe2000000000c */
[C---:B------:R-:W-:Y:S01]  /*9520*/  FFMA R13, R73.reuse, R80, R13 ;  /* 0x00000050490d7223 */ /* 0x040fe2000000000d */
[----:B------:R-:W-:Y:S01]  /*9530*/  FFMA R14, R73, R79, R14 ;  /* 0x0000004f490e7223 */ /* 0x000fe2000000000e */
[----:B------:R-:W-:Y:S01]  /*9540*/  HADD2.F32 R75, -RZ, R130.H1_H1 ;  /* 0x30000082ff4b7230 */ /* 0x000fe20000004100 */
[----:B------:R-:W-:Y:S01]  /*9550*/  F2FP.SATFINITE.E4M3.F32.PACK_AB_MERGE_C R78, R11, R10, RZ ;  /* 0x0000000a0b4e723e */ /* 0x000fe200048070ff */
[C---:B------:R-:W-:Y:S01]  /*9560*/  FMUL R10, R70.reuse, R21 ;  /* 0x00000015460a7220 */ /* 0x040fe20000400000 */
[C---:B------:R-:W-:Y:S01]  /*9570*/  FMUL R21, R70.reuse, R28 ;  /* 0x0000001c46157220 */ /* 0x040fe20000400000 */
        /* <DEDUP_REMOVED lines=8> */
[C---:B------:R-:W-:Y:S01]  /*9600*/  FMUL R18, R70.reuse, R25 ;  /* 0x0000001946127220 */ /* 0x040fe20000400000 */
[----:B------:R-:W-:Y:S01]  /*9610*/  F2FP.SATFINITE.E4M3.F32.PACK_AB_MERGE_C R14, R15, R14, RZ ;  /* 0x0000000e0f0e723e */ /* 0x000fe200048070ff */
        /* <DEDUP_REMOVED lines=8> */
[C---:B------:R-:W-:Y:S01]  /*96a0*/  FFMA R11, R73.reuse, R88, R11 ;  /* 0x00000058490b7223 */ /* 0x040fe2000000000b */
[----:B------:R-:W-:Y:S01]  /*96b0*/  FMUL R22, R70, R29 ;  /* 0x0000001d46167220 */ /* 0x000fe20000400000 */
        /* <DEDUP_REMOVED lines=13> */
[----:B------:R-:W-:Y:S01]  /*9790*/  FMUL R20, R70, R27 ;  /* 0x0000001b46147220 */ /* 0x000fe20000400000 */
[--C-:B------:R-:W-:Y:S01]  /*97a0*/  HADD2.F32 R96, -RZ, R146.reuse.H0_H0 ;  /* 0x20000092ff607230 */ /* 0x100fe20000004100 */
[----:B------:R-:W-:Y:S01]  /*97b0*/  F2FP.SATFINITE.E4M3.F32.PACK_AB_MERGE_C R16, R10, R7, R16 ;  /* 0x000000070a10723e */ /* 0x000fe20004807010 */
[----:B------:R-:W-:Y:S02]  /*97c0*/  HADD2.F32 R97, -RZ, R146.H1_H1 ;  /* 0x30000092ff617230 */ /* 0x000fe40000004100 */
[C---:B------:R-:W-:Y:S01]  /*97d0*/  FFMA R20, R73.reuse, R93, R20 ;  /* 0x0000005d49147223 */ /* 0x040fe20000000014 */
[C---:B------:R-:W-:Y:S01]  /*97e0*/  FFMA R21, R73.reuse, R94, R21 ;  /* 0x0000005e49157223 */ /* 0x040fe20000000015 */
[C---:B------:R-:W-:Y:S01]  /*97f0*/  FFMA R22, R73.reuse, R95, R22 ;  /* 0x0000005f49167223 */ /* 0x040fe20000000016 */
[C---:B------:R-:W-:Y:S01]  /*9800*/  FMUL R23, R70.reuse, R30 ;  /* 0x0000001e46177220 */ /* 0x040fe20000400000 */
[----:B------:R-:W-:Y:S01]  /*9810*/  FMUL R30, R70, R37 ;  /* 0x00000025461e7220 */ /* 0x000fe20000400000 */
[----:B------:R-:W-:Y:S01]  /*9820*/  F2FP.SATFINITE.E4M3.F32.PACK_AB_MERGE_C R19, R20, R19, RZ ;  /* 0x000000131413723e */ /* 0x000fe200048070ff */
[C---:B------:R-:W-:Y:S01]  /*9830*/  FMUL R37, R70.reuse, R44 ;  /* 0x0000002c46257220 */ /* 0x040fe20000400000 */
[C---:B------:R-:W-:Y:S01]  /*9840*/  FFMA R23, R73.reuse, R96, R23 ;  /* 0x0000006049177223 */ /* 0x040fe20000000017 */
        /* <DEDUP_REMOVED lines=20> */
[----:B------:R-:W-:Y:S01]  /*9990*/  F2FP.F16.E4M3.UNPACK_B R151, R151.H1 ;  /* 0x00000097ff97723e */ /* 0x000fe200030006ff */
[----:B------:R-:W-:Y:S01]  /*99a0*/  FMUL R38, R70, R45 ;  /* 0x0000002d46267220 */ /* 0x000fe20000400000 */
[----:B------:R-:W-:Y:S01]  /*99b0*/  F2FP.SATFINITE.E4M3.F32.PACK_AB_MERGE_C R19, R28, R27, RZ ;  /* 0x0000001b1c13723e */ /* 0x000fe200048070ff */
[----:B------:R-:W-:Y:S01]  /*99c0*/  FFMA R31, R73, R104, R31 ;  /* 0x00000068491f7223 */ /* 0x000fe2000000001f */
[C---:B------:R-:W-:Y:S01]  /*99d0*/  FMUL R45, R70.reuse, R52 ;  /* 0x00000034462d7220 */ /* 0x040fe20000400000 */
[C---:B------:R-:W-:Y:S01]  /*99e0*/  FMUL R52, R70.reuse, R59 ;  /* 0x0000003b46347220 */ /* 0x040fe20000400000 */
[----:B------:R-:W-:Y:S01]  /*99f0*/  F2FP.F16.E4M3.UNPACK_B R152, R152.H1 ;  /* 0x00000098ff98723e */ /* 0x000fe200030006ff */
[C---:B------:R-:W-:Y:S01]  /*9a00*/  FMUL R59, R70.reuse, R66 ;  /* 0x00000042463b7220 */ /* 0x040fe20000400000 */
[----:B------:R-:W-:Y:S01]  /*9a10*/  F2FP.SATFINITE.E4M3.F32.PACK_AB_MERGE_C R66, R13, R12, R14 ;  /* 0x0000000c0d42723e */ /* 0x000fe2000480700e */
        /* <DEDUP_REMOVED lines=11> */
[C---:B------:R-:W-:Y:S01]  /*9ad0*/  FFMA R35, R73.reuse, R108, R35 ;  /* 0x0000006c49237223 */ /* 0x040fe20000000023 */
[C---:B------:R-:W-:Y:S01]  /*9ae0*/  FMUL R36, R70.reuse, R43 ;  /* 0x0000002b46247220 */ /* 0x040fe20000400000 */
[--C-:B------:R-:W-:Y:S02]  /*9af0*/  HADD2.F32 R112, -RZ, R150.reuse.H0_H0 ;  /* 0x20000096ff707230 */ /* 0x100fe40000004100 */
[C---:B------:R-:W-:Y:S01]  /*9b00*/  FMUL R39, R70.reuse, R46 ;  /* 0x0000002e46277220 */ /* 0x040fe20000400000 */
[----:B------:R-:W-:Y:S02]  /*9b10*/  HADD2.F32 R113, -RZ, R150.H1_H1 ;  /* 0x30000096ff717230 */ /* 0x000fe40000004100 */
        /* <DEDUP_REMOVED lines=12> */
[C---:B------:R-:W-:Y:S01]  /*9be0*/  FMUL R46, R70.reuse, R53 ;  /* 0x00000035462e7220 */ /* 0x040fe20000400000 */
[--C-:B------:R-:W-:Y:S02]  /*9bf0*/  HADD2.F32 R120, -RZ, R152.reuse.H0_H0 ;  /* 0x20000098ff787230 */ /* 0x100fe40000004100 */
[C---:B------:R-:W-:Y:S01]  /*9c00*/  FMUL R50, R70.reuse, R57 ;  /* 0x0000003946327220 */ /* 0x040fe20000400000 */
[C---:B------:R-:W-:Y:S01]  /*9c10*/  FMUL R51, R70.reuse, R58 ;  /* 0x0000003a46337220 */ /* 0x040fe20000400000 */
[C---:B------:R-:W-:Y:S01]  /*9c20*/  FMUL R53, R70.reuse, R60 ;  /* 0x0000003c46357220 */ /* 0x040fe20000400000 */
[C---:B------:R-:W-:Y:S01]  /*9c30*/  FFMA R43, R73.reuse, R116, R43 ;  /* 0x00000074492b7223 */ /* 0x040fe2000000002b */
[----:B------:R-:W-:Y:S02]  /*9c40*/  HADD2.F32 R121, -RZ, R152.H1_H1 ;  /* 0x30000098ff797230 */ /* 0x000fe40000004100 */
[C---:B------:R-:W-:Y:S01]  /*9c50*/  FMUL R47, R70.reuse, R54 ;  /* 0x00000036462f7220 */ /* 0x040fe20000400000 */
[C---:B------:R-:W-:Y:S01]  /*9c60*/  FMUL R57, R70.reuse, R64 ;  /* 0x0000004046397220 */ /* 0x040fe20000400000 */
[C---:B------:R-:W-:Y:S01]  /*9c70*/  FMUL R58, R70.reuse, R65 ;  /* 0x00000041463a7220 */ /* 0x040fe20000400000 */
[C---:B------:R-:W-:Y:S01]  /*9c80*/  FMUL R60, R70.reuse, R67 ;  /* 0x00000043463c7220 */ /* 0x040fe20000400000 */
[----:B------:R-:W-:Y:S01]  /*9c90*/  FFMA R44, R73, R117, R44 ;  /* 0x00000075492c7223 */ /* 0x000fe2000000002c */
[C---:B------:R-:W-:Y:S01]  /*9ca0*/  FMUL R48, R70.reuse, R55 ;  /* 0x0000003746307220 */ /* 0x040fe20000400000 */
[----:B------:R-:W-:Y:S01]  /*9cb0*/  F2FP.SATFINITE.E4M3.F32.PACK_AB_MERGE_C R64, R5, R4, R76 ;  /* 0x000000040540723e */ /* 0x000fe2000480704c */
[----:B------:R-:W-:Y:S01]  /*9cc0*/  FFMA R45, R73, R118, R45 ;  /* 0x00000076492d7223 */ /* 0x000fe2000000002d */
[----:B------:R-:W-:Y:S01]  /*9cd0*/  F2FP.SATFINITE.E4M3.F32.PACK_AB_MERGE_C R65, R9, R8, R78 ;  /* 0x000000080941723e */ /* 0x000fe2000480704e */
[----:B------:R-:W-:Y:S01]  /*9ce0*/  FMUL R49, R70, R56 ;  /* 0x0000003846317220 */ /* 0x000fe20000400000 */
[----:B------:R-:W-:Y:S01]  /*9cf0*/  F2FP.SATFINITE.E4M3.F32.PACK_AB_MERGE_C R67, R2, R0, R3 ;  /* 0x000000000243723e */ /* 0x000fe20004807003 */
[C---:B------:R-:W-:Y:S01]  /*9d00*/  FFMA R46, R73.reuse, R119, R46 ;  /* 0x00000077492e7223 */ /* 0x040fe2000000002e */
[----:B------:R-:W-:Y:S01]  /*9d10*/  F2FP.F16.E4M3.UNPACK_B R154, R154.H1 ;  /* 0x0000009aff9a723e */ /* 0x000fe200030006ff */
[--C-:B------:R-:W-:Y:S02]  /*9d20*/  HADD2.F32 R124, -RZ, R153.reuse.H0_H0 ;  /* 0x20000099ff7c7230 */ /* 0x100fe40000004100 */
[C---:B------:R-:W-:Y:S01]  /*9d30*/  FFMA R47, R73.reuse, R120, R47 ;  /* 0x00000078492f7223 */ /* 0x040fe2000000002f */
[----:B------:R1:W-:Y:S01]  /*9d40*/  STS.128 [R137+UR44+0x6400], R64 ;  /* 0x0064004089007988 */ /* 0x0003e20008000c2c */
[----:B------:R-:W-:Y:S02]  /*9d50*/  HADD2.F32 R125, -RZ, R153.H1_H1 ;  /* 0x30000099ff7d7230 */ /* 0x000fe40000004100 */
[C---:B------:R-:W-:Y:S01]  /*9d60*/  FFMA R48, R73.reuse, R121, R48 ;  /* 0x0000007949307223 */ /* 0x040fe20000000030 */
[C---:B------:R-:W-:Y:S01]  /*9d70*/  FFMA R49, R73.reuse, R122, R49 ;  /* 0x0000007a49317223 */ /* 0x040fe20000000031 */
[----:B------:R-:W-:Y:S01]  /*9d80*/  F2FP.F16.E4M3.UNPACK_B R155, R155.H1 ;  /* 0x0000009bff9b723e */ /* 0x000fe200030006ff */
[C---:B------:R-:W-:Y:S01]  /*9d90*/  FFMA R50, R73.reuse, R123, R50 ;  /* 0x0000007b49327223 */ /* 0x040fe20000000032 */
[----:B------:R-:W-:Y:S01]  /*9da0*/  FMUL R54, R70, R61 ;  /* 0x0000003d46367220 */ /* 0x000fe20000400000 */
[--C-:B------:R-:W-:Y:S01]  /*9db0*/  HADD2.F32 R128, -RZ, R154.reuse.H0_H0 ;  /* 0x2000009aff807230 */ /* 0x100fe20000004100 */
[----:B------:R1:W-:Y:S01]  /*9dc0*/  STS.128 [R182+0x6010], R16 ;  /* 0x00601010b6007388 */ /* 0x0003e20000000c00 */
[----:B------:R-:W-:Y:S01]  /*9dd0*/  F2FP.SATFINITE.E4M3.F32.PACK_AB_MERGE_C R35, R36, R35, RZ ;  /* 0x000000232423723e */ /* 0x000fe200048070ff */
[C---:B------:R-:W-:Y:S01]  /*9de0*/  FFMA R51, R73.reuse, R124, R51 ;  /* 0x0000007c49337223 */ /* 0x040fe20000000033 */
[----:B------:R-:W-:Y:S01]  /*9df0*/  F2FP.SATFINITE.E4M3.F32.PACK_AB_MERGE_C R39, R40, R39, RZ ;  /* 0x000000272827723e */ /* 0x000fe200048070ff */
[----:B------:R-:W-:Y:S02]  /*9e00*/  HADD2.F32 R129, -RZ, R154.H1_H1 ;  /* 0x3000009aff817230 */ /* 0x000fe40000004100 */
[C---:B------:R-:W-:Y:S01]  /*9e10*/  FMUL R55, R70.reuse, R62 ;  /* 0x0000003e46377220 */ /* 0x040fe20000400000 */
[C---:B------:R-:W-:Y:S01]  /*9e20*/  FFMA R52, R73.reuse, R125, R52 ;  /* 0x0000007d49347223 */ /* 0x040fe20000000034 */
[----:B------:R-:W-:Y:S01]  /*9e30*/  FMUL R56, R70, R63 ;  /* 0x0000003f46387220 */ /* 0x000fe20000400000 */
[C---:B------:R-:W-:Y:S01]  /*9e40*/  FFMA R53, R73.reuse, R126, R53 ;  /* 0x0000007e49357223 */ /* 0x040fe20000000035 */
[C---:B------:R-:W-:Y:S01]  /*9e50*/  FFMA R54, R73.reuse, R127, R54 ;  /* 0x0000007f49367223 */ /* 0x040fe20000000036 */
[--C-:B------:R-:W-:Y:S02]  /*9e60*/  HADD2.F32 R74, -RZ, R155.reuse.H0_H0 ;  /* 0x2000009bff4a7230 */ /* 0x100fe40000004100 */
[C---:B------:R-:W-:Y:S01]  /*9e70*/  FFMA R55, R73.reuse, R128, R55 ;  /* 0x0000008049377223 */ /* 0x040fe20000000037 */
[----:B------:R-:W-:Y:S02]  /*9e80*/  HADD2.F32 R131, -RZ, R155.H1_H1 ;  /* 0x3000009bff837230 */ /* 0x000fe40000004100 */
[C---:B------:R-:W-:Y:S01]  /*9e90*/  FFMA R56, R73.reuse, R129, R56 ;  /* 0x0000008149387223 */ /* 0x040fe20000000038 */
[----:B------:R-:W-:Y:S01]  /*9ea0*/  F2FP.SATFINITE.E4M3.F32.PACK_AB_MERGE_C R43, R44, R43, RZ ;  /* 0x0000002b2c2b723e */ /* 0x000fe200048070ff */
[C---:B------:R-:W-:Y:S01]  /*9eb0*/  FFMA R57, R73.reuse, R72, R57 ;  /* 0x0000004849397223 */ /* 0x040fe20000000039 */
[C---:B------:R-:W-:Y:S01]  /*9ec0*/  FFMA R58, R73.reuse, R75, R58 ;  /* 0x0000004b493a7223 */ /* 0x040fe2000000003a */
[C---:B------:R-:W-:Y:S01]  /*9ed0*/  FFMA R59, R73.reuse, R74, R59 ;  /* 0x0000004a493b7223 */ /* 0x040fe2000000003b */
[----:B------:R-:W-:Y:S01]  /*9ee0*/  F2FP.SATFINITE.E4M3.F32.PACK_AB_MERGE_C R33, R34, R33, R35 ;  /* 0x000000212221723e */ /* 0x000fe20004807023 */
[----:B------:R-:W-:Y:S01]  /*9ef0*/  FFMA R60, R73, R131, R60 ;  /* 0x00000083493c7223 */ /* 0x000fe2000000003c */
[----:B------:R-:W-:Y:S02]  /*9f00*/  F2FP.SATFINITE.E4M3.F32.PACK_AB_MERGE_C R32, R30, R29, R32 ;  /* 0x0000001d1e20723e */ /* 0x000fe40004807020 */
        /* <DEDUP_REMOVED lines=11> */
[----:B------:R-:W-:Y:S03]  /*9fc0*/  IADD3 R68, PT, PT, R68, 0x1, RZ ;  /* 0x0000000144447810 */ /* 0x000fe60007ffe0ff */
        /* <DEDUP_REMOVED lines=9> */
[----:B------:R-:W-:Y:S02]  /*a060*/  UIADD3 UR4, UP0, UPT, UR62, 0x680, URZ ;  /* 0x000006803e047890 */ /* 0x000fe4000ff1e0ff */
[----:B------:R-:W-:Y:S02]  /*a070*/  UIADD3 UR9, UPT, UPT, UR49, 0x40, URZ ;  /* 0x0000004031097890 */ /* 0x000fe4000fffe0ff */
[----:B------:R-:W-:Y:S02]  /*a080*/  UIADD3 UR8, UPT, UPT, UR44, 0x6400, URZ ;  /* 0x000064002c087890 */ /* 0x000fe4000fffe0ff */
[----:B------:R-:W-:Y:S01]  /*a090*/  UIADD3.X UR5, UPT, UPT, URZ, UR63, URZ, UP0, !UPT ;  /* 0x0000003fff057290 */ /* 0x000fe200087fe4ff */
[----:B------:R-:W-:Y:S01]  /*a0a0*/  UMOV UR10, UR50 ;  /* 0x00000032000a7c82 */ /* 0x000fe20008000000 */
[----:B------:R-:W-:Y:S07]  /*a0b0*/  UMOV UR11, UR36 ;  /* 0x00000024000b7c82 */ /* 0x000fee0008000000 */
[----:B------:R2:W-:Y:S01]  /*a0c0*/  UTMASTG.3D [UR8], [UR4] ;  /* 0x00000008040073b5 */ /* 0x0005e20008010000 */
[----:B------:R0:W-:Y:S01]  /*a0d0*/  UTMACMDFLUSH ;  /* 0x00000000000079b7 */ /* 0x0001e20000000000 */
[----:B--2---:R-:W-:Y:S04]  /*a0e0*/  DEPBAR.LE SB0, 0x1 ;  /* 0x000080400000791a */ /* 0x004fe80000000000 */
.L_x_151:
[----:B------:R-:W-:Y:S05]  /*a0f0*/  BSYNC.RECONVERGENT B0 ;  /* 0x0000000000007941 */ /* 0x000fea0003800200 */
.L_x_150:
[----:B------:R-:W-:Y:S01]  /*a100*/  BAR.SYNC.DEFER_BLOCKING 0x1, 0x80 ;  /* 0x0042000000007b1d */ /* 0x000fe20000010000 */
[----:B------:R-:W-:Y:S01]  /*a110*/  ISETP.NE.AND P0, PT, R165, 0x2, PT ;  /* 0x00000002a500780c */ /* 0x000fe20003f05270 */
[----:B------:R-:W-:Y:S01]  /*a120*/  UISETP.NE.AND UP0, UPT, UR45, URZ, UPT ;  /* 0x000000ff2d00728c */ /* 0x000fe2000bf05270 */
[----:B------:R-:W-:Y:S01]  /*a130*/  ISETP.NE.AND P1, PT, R68, 0x4, PT ;  /* 0x000000044400780c */ /* 0x000fe20003f25270 */
[----:B------:R-:W-:Y:S01]  /*a140*/  UIADD3 UR20, UPT, UPT, UR37, UR60, URZ ;  /* 0x0000003c25147290 */ /* 0x000fe2000fffe0ff */
[----:B------:R-:W-:Y:S01]  /*a150*/  SEL R3, RZ, 0x1, P0 ;  /* 0x00000001ff037807 */ /* 0x000fe20000000000 */
[----:B------:R-:W-:Y:S01]  /*a160*/  UIADD3 UR16, UPT, UPT, UR38, UR59, URZ ;  /* 0x0000003b26107290 */ /* 0x000fe2000fffe0ff */
[----:B------:R-:W-:Y:S02]  /*a170*/  SEL R0, RZ, 0x1, P1 ;  /* 0x00000001ff007807 */ /* 0x000fe40000800000 */
[----:B------:R-:W-:Y:S02]  /*a180*/  LOP3.LUT R170, R170, R3, RZ, 0x3c, !PT ;  /* 0x00000003aaaa7212 */ /* 0x000fe400078e3cff */
[----:B------:R-:W-:Y:S02]  /*a190*/  LOP3.LUT R171, R171, R0, RZ, 0x3c, !PT ;  /* 0x00000000abab7212 */ /* 0x000fe400078e3cff */
[----:B------:R-:W-:Y:S02]  /*a1a0*/  SEL R165, R165, RZ, P0 ;  /* 0x000000ffa5a57207 */ /* 0x000fe40000000000 */
[----:B------:R-:W-:Y:S01]  /*a1b0*/  SEL R68, R68, RZ, P1 ;  /* 0x000000ff44447207 */ /* 0x000fe20000800000 */
[----:B------:R-:W-:Y:S01]  /*a1c0*/  UMOV UR36, UR58 ;  /* 0x0000003a00247c82 */ /* 0x000fe20008000000 */
[----:B------:R-:W-:Y:S05]  /*a1d0*/  BRA.U UP0, `(.L_x_152) ;  /* 0xffffffc500787547 */ /* 0x000fea000b83ffff */
[----:B------:R-:W-:Y:S05]  /*a1e0*/  EXIT ;  /* 0x000000000000794d */ /* 0x000fea0003800000 */
.L_x_25:
[----:B--2---:R2:W3:Y:S02]  /*a1f0*/  SYNCS.PHASECHK.TRANS64.TRYWAIT P0, [R0+URZ+0x2a0], R3 ;  /* 0x0002a003000075a7 */ /* 0x0044e400080011ff */
[----:B---3--:R-:W-:Y:S05]  /*a200*/  @!P0 NANOSLEEP.SYNCS 0x989680 ;  /* 0x009896800000895d */ /* 0x008fea0003900000 */
[----:B------:R-:W3:Y:S02]  /*a210*/  @!P0 SYNCS.PHASECHK.TRANS64 P0, [R0+URZ+0x2a0], R3 ;  /* 0x0002a003000085a7 */ /* 0x000ee400080010ff */
[----:B---3--:R-:W-:Y:S05]  /*a220*/  @!P0 BRA `(.L_x_25) ;  /* 0xfffffffc00f08947 */ /* 0x008fea000383ffff */
[----:B------:R-:W-:Y:S05]  /*a230*/  BRA `(.L_x_153) ;  /* 0xffffff7c00347947 */ /* 0x000fea000383ffff */
.L_x_28:
[----:B--2---:R-:W-:-:S07]  /*a240*/  MOV R0, UR33 ;  /* 0x0000002100007c02 */ /* 0x004fce0008000f00 */
.L_x_154:
[----:B--2---:R2:W3:Y:S02]  /*a250*/  SYNCS.PHASECHK.TRANS64.TRYWAIT P0, [R0+URZ+0x100], R3 ;  /* 0x00010003000075a7 */ /* 0x0044e400080011ff */
[----:B---3--:R-:W-:Y:S05]  /*a260*/  @!P0 NANOSLEEP.SYNCS 0x989680 ;  /* 0x009896800000895d */ /* 0x008fea0003900000 */
[----:B------:R-:W3:Y:S02]  /*a270*/  @!P0 SYNCS.PHASECHK.TRANS64 P0, [R0+URZ+0x100], R3 ;  /* 0x00010003000085a7 */ /* 0x000ee400080010ff */
[----:B---3--:R-:W-:Y:S05]  /*a280*/  @!P0 BRA `(.L_x_154) ;  /* 0xfffffffc00f08947 */ /* 0x008fea000383ffff */
[----:B------:R-:W-:Y:S05]  /*a290*/  BRA `(.L_x_27) ;  /* 0xffffff7c00847947 */ /* 0x000fea000383ffff */
.L_x_35:
[----:B-1----:R-:W-:-:S07]  /*a2a0*/  MOV R0, UR17 ;  /* 0x0000001100007c02 */ /* 0x002fce0008000f00 */
.L_x_155:
[----:B-1----:R1:W2:Y:S02]  /*a2b0*/  SYNCS.PHASECHK.TRANS64.TRYWAIT P0, [R0+URZ+0x100], R3 ;  /* 0x00010003000075a7 */ /* 0x0022a400080011ff */
[----:B--2---:R-:W-:Y:S05]  /*a2c0*/  @!P0 NANOSLEEP.SYNCS 0x989680 ;  /* 0x009896800000895d */ /* 0x004fea0003900000 */
[----:B------:R-:W2:Y:S02]  /*a2d0*/  @!P0 SYNCS.PHASECHK.TRANS64 P0, [R0+URZ+0x100], R3 ;  /* 0x00010003000085a7 */ /* 0x000ea400080010ff */
[----:B--2---:R-:W-:Y:S05]  /*a2e0*/  @!P0 BRA `(.L_x_155) ;  /* 0xfffffffc00f08947 */ /* 0x004fea000383ffff */
[----:B------:R-:W-:Y:S05]  /*a2f0*/  BRA `(.L_x_34) ;  /* 0xffffff8000487947 */ /* 0x000fea000383ffff */
.L_x_40:
[----:B-1----:R1:W2:Y:S02]  /*a300*/  SYNCS.PHASECHK.TRANS64.TRYWAIT P0, [R3+URZ+0x230], R0 ;  /* 0x00023000030075a7 */ /* 0x0022a400080011ff */
[----:B--2---:R-:W-:Y:S05]  /*a310*/  @!P0 NANOSLEEP.SYNCS 0x989680 ;  /* 0x009896800000895d */ /* 0x004fea0003900000 */
[----:B------:R-:W2:Y:S02]  /*a320*/  @!P0 SYNCS.PHASECHK.TRANS64 P0, [R3+URZ+0x230], R0 ;  /* 0x00023000030085a7 */ /* 0x000ea400080010ff */
[----:B--2---:R-:W-:Y:S05]  /*a330*/  @!P0 BRA `(.L_x_40) ;  /* 0xfffffffc00f08947 */ /* 0x004fea000383ffff */
[----:B------:R-:W-:Y:S05]  /*a340*/  BRA `(.L_x_156) ;  /* 0xffffff8000ec7947 */ /* 0x000fea000383ffff */
.L_x_44:
[----:B-1----:R-:W-:-:S07]  /*a350*/  MOV R0, UR4 ;  /* 0x0000000400007c02 */ /* 0x002fce0008000f00 */
.L_x_157:
[----:B-1----:R1:W2:Y:S02]  /*a360*/  SYNCS.PHASECHK.TRANS64.TRYWAIT P0, [R0+URZ], R3 ;  /* 0x00000003000075a7 */ /* 0x0022a400080011ff */
[----:B--2---:R-:W-:Y:S05]  /*a370*/  @!P0 NANOSLEEP.SYNCS 0x989680 ;  /* 0x009896800000895d */ /* 0x004fea0003900000 */
[----:B------:R-:W2:Y:S02]  /*a380*/  @!P0 SYNCS.PHASECHK.TRANS64 P0, [R0+URZ], R3 ;  /* 0x00000003000085a7 */ /* 0x000ea400080010ff */
[----:B--2---:R-:W-:Y:S05]  /*a390*/  @!P0 BRA `(.L_x_157) ;  /* 0xfffffffc00f08947 */ /* 0x004fea000383ffff */
[----:B------:R-:W-:Y:S05]  /*a3a0*/  BRA `(.L_x_158) ;  /* 0xffffff8800907947 */ /* 0x000fea000383ffff */
.L_x_45:
[----:B------:R-:W-:-:S07]  /*a3b0*/  MOV R0, UR5 ;  /* 0x0000000500007c02 */ /* 0x000fce0008000f00 */
.L_x_159:
[----:B-1----:R1:W2:Y:S02]  /*a3c0*/  SYNCS.PHASECHK.TRANS64.TRYWAIT P0, [R0+URZ], R3 ;  /* 0x00000003000075a7 */ /* 0x0022a400080011ff */
[----:B--2---:R-:W-:Y:S05]  /*a3d0*/  @!P0 NANOSLEEP.SYNCS 0x989680 ;  /* 0x009896800000895d */ /* 0x004fea0003900000 */
[----:B------:R-:W2:Y:S02]  /*a3e0*/  @!P0 SYNCS.PHASECHK.TRANS64 P0, [R0+URZ], R3 ;  /* 0x00000003000085a7 */ /* 0x000ea400080010ff */
[----:B--2---:R-:W-:Y:S05]  /*a3f0*/  @!P0 BRA `(.L_x_159) ;  /* 0xfffffffc00f08947 */ /* 0x004fea000383ffff */
[----:B------:R-:W-:Y:S05]  /*a400*/  BRA `(.L_x_160) ;  /* 0xffffff88009c7947 */ /* 0x000fea000383ffff */
.L_x_46:
[----:B------:R-:W-:-:S07]  /*a410*/  MOV R0, UR5 ;  /* 0x0000000500007c02 */ /* 0x000fce0008000f00 */
.L_x_161:
[----:B-1----:R1:W2:Y:S02]  /*a420*/  SYNCS.PHASECHK.TRANS64.TRYWAIT P0, [R0+URZ], R3 ;  /* 0x00000003000075a7 */ /* 0x0022a400080011ff */
[----:B--2---:R-:W-:Y:S05]  /*a430*/  @!P0 NANOSLEEP.SYNCS 0x989680 ;  /* 0x009896800000895d */ /* 0x004fea0003900000 */
[----:B------:R-:W2:Y:S02]  /*a440*/  @!P0 SYNCS.PHASECHK.TRANS64 P0, [R0+URZ], R3 ;  /* 0x00000003000085a7 */ /* 0x000ea400080010ff */
[----:B--2---:R-:W-:Y:S05]  /*a450*/  @!P0 BRA `(.L_x_161) ;  /* 0xfffffffc00f08947 */ /* 0x004fea000383ffff */
[----:B------:R-:W-:Y:S05]  /*a460*/  BRA `(.L_x_162) ;  /* 0xffffff8800a87947 */ /* 0x000fea000383ffff */
.L_x_47:
[----:B------:R-:W-:-:S07]  /*a470*/  MOV R0, UR5 ;  /* 0x0000000500007c02 */ /* 0x000fce0008000f00 */
.L_x_163:
[----:B-1----:R1:W2:Y:S02]  /*a480*/  SYNCS.PHASECHK.TRANS64.TRYWAIT P0, [R0+URZ], R3 ;  /* 0x00000003000075a7 */ /* 0x0022a400080011ff */
[----:B--2---:R-:W-:Y:S05]  /*a490*/  @!P0 NANOSLEEP.SYNCS 0x989680 ;  /* 0x009896800000895d */ /* 0x004fea0003900000 */
[----:B------:R-:W2:Y:S02]  /*a4a0*/  @!P0 SYNCS.PHASECHK.TRANS64 P0, [R0+URZ], R3 ;  /* 0x00000003000085a7 */ /* 0x000ea400080010ff */
[----:B--2---:R-:W-:Y:S05]  /*a4b0*/  @!P0 BRA `(.L_x_163) ;  /* 0xfffffffc00f08947 */ /* 0x004fea000383ffff */
[----:B------:R-:W-:Y:S05]  /*a4c0*/  BRA `(.L_x_164) ;  /* 0xffffff8800b47947 */ /* 0x000fea000383ffff */
.L_x_48:
[----:B------:R-:W-:-:S07]  /*a4d0*/  MOV R0, UR5 ;  /* 0x0000000500007c02 */ /* 0x000fce0008000f00 */
.L_x_165:
[----:B-1----:R1:W2:Y:S02]  /*a4e0*/  SYNCS.PHASECHK.TRANS64.TRYWAIT P0, [R0+URZ], R3 ;  /* 0x00000003000075a7 */ /* 0x0022a400080011ff */
[----:B--2---:R-:W-:Y:S05]  /*a4f0*/  @!P0 NANOSLEEP.SYNCS 0x989680 ;  /* 0x009896800000895d */ /* 0x004fea0003900000 */
[----:B------:R-:W2:Y:S02]  /*a500*/  @!P0 SYNCS.PHASECHK.TRANS64 P0, [R0+URZ], R3 ;  /* 0x00000003000085a7 */ /* 0x000ea400080010ff */
[----:B--2---:R-:W-:Y:S05]  /*a510*/  @!P0 BRA `(.L_x_165) ;  /* 0xfffffffc00f08947 */ /* 0x004fea000383ffff */
[----:B------:R-:W-:Y:S05]  /*a520*/  BRA `(.L_x_166) ;  /* 0xffffff8800c07947 */ /* 0x000fea000383ffff */
.L_x_49:
[----:B------:R-:W-:-:S07]  /*a530*/  MOV R0, UR5 ;  /* 0x0000000500007c02 */ /* 0x000fce0008000f00 */
.L_x_167:
[----:B-1----:R1:W2:Y:S02]  /*a540*/  SYNCS.PHASECHK.TRANS64.TRYWAIT P0, [R0+URZ], R3 ;  /* 0x00000003000075a7 */ /* 0x0022a400080011ff */
[----:B--2---:R-:W-:Y:S05]  /*a550*/  @!P0 NANOSLEEP.SYNCS 0x989680 ;  /* 0x009896800000895d */ /* 0x004fea0003900000 */
[----:B------:R-:W2:Y:S02]  /*a560*/  @!P0 SYNCS.PHASECHK.TRANS64 P0, [R0+URZ], R3 ;  /* 0x00000003000085a7 */ /* 0x000ea400080010ff */
[----:B--2---:R-:W-:Y:S05]  /*a570*/  @!P0 BRA `(.L_x_167) ;  /* 0xfffffffc00f08947 */ /* 0x004fea000383ffff */
[----:B------:R-:W-:Y:S05]  /*a580*/  BRA `(.L_x_168) ;  /* 0xffffff8800cc7947 */ /* 0x000fea000383ffff */
.L_x_50:
[----:B------:R-:W-:-:S07]  /*a590*/  MOV R0, UR5 ;  /* 0x0000000500007c02 */ /* 0x000fce0008000f00 */
.L_x_169:
[----:B-1----:R1:W2:Y:S02]  /*a5a0*/  SYNCS.PHASECHK.TRANS64.TRYWAIT P0, [R0+URZ], R3 ;  /* 0x00000003000075a7 */ /* 0x0022a400080011ff */
[----:B--2---:R-:W-:Y:S05]  /*a5b0*/  @!P0 NANOSLEEP.SYNCS 0x989680 ;  /* 0x009896800000895d */ /* 0x004fea0003900000 */
[----:B------:R-:W2:Y:S02]  /*a5c0*/  @!P0 SYNCS.PHASECHK.TRANS64 P0, [R0+URZ], R3 ;  /* 0x00000003000085a7 */ /* 0x000ea400080010ff */
[----:B--2---:R-:W-:Y:S05]  /*a5d0*/  @!P0 BRA `(.L_x_169) ;  /* 0xfffffffc00f08947 */ /* 0x004fea000383ffff */
[----:B------:R-:W-:Y:S05]  /*a5e0*/  BRA `(.L_x_170) ;  /* 0xffffff8800d87947 */ /* 0x000fea000383ffff */
.L_x_51:
[----:B------:R-:W-:-:S07]  /*a5f0*/  MOV R0, UR5 ;  /* 0x0000000500007c02 */ /* 0x000fce0008000f00 */
.L_x_171:
[----:B-1----:R1:W2:Y:S02]  /*a600*/  SYNCS.PHASECHK.TRANS64.TRYWAIT P0, [R0+URZ], R3 ;  /* 0x00000003000075a7 */ /* 0x0022a400080011ff */
[----:B--2---:R-:W-:Y:S05]  /*a610*/  @!P0 NANOSLEEP.SYNCS 0x989680 ;  /* 0x009896800000895d */ /* 0x004fea0003900000 */
[----:B------:R-:W2:Y:S02]  /*a620*/  @!P0 SYNCS.PHASECHK.TRANS64 P0, [R0+URZ], R3 ;  /* 0x00000003000085a7 */ /* 0x000ea400080010ff */
[----:B--2---:R-:W-:Y:S05]  /*a630*/  @!P0 BRA `(.L_x_171) ;  /* 0xfffffffc00f08947 */ /* 0x004fea000383ffff */
[----:B------:R-:W-:Y:S05]  /*a640*/  BRA `(.L_x_172) ;  /* 0xffffff8800e47947 */ /* 0x000fea000383ffff */
.L_x_52:
[----:B------:R-:W-:-:S07]  /*a650*/  MOV R0, UR5 ;  /* 0x0000000500007c02 */ /* 0x000fce0008000f00 */
.L_x_173:
[----:B-1----:R1:W2:Y:S02]  /*a660*/  SYNCS.PHASECHK.TRANS64.TRYWAIT P0, [R0+URZ], R3 ;  /* 0x00000003000075a7 */ /* 0x0022a400080011ff */
[----:B--2---:R-:W-:Y:S05]  /*a670*/  @!P0 NANOSLEEP.SYNCS 0x989680 ;  /* 0x009896800000895d */ /* 0x004fea0003900000 */
[----:B------:R-:W2:Y:S02]  /*a680*/  @!P0 SYNCS.PHASECHK.TRANS64 P0, [R0+URZ], R3 ;  /* 0x00000003000085a7 */ /* 0x000ea400080010ff */
[----:B--2---:R-:W-:Y:S05]  /*a690*/  @!P0 BRA `(.L_x_173) ;  /* 0xfffffffc00f08947 */ /* 0x004fea000383ffff */
[----:B------:R-:W-:Y:S05]  /*a6a0*/  BRA `(.L_x_174) ;  /* 0xffffff8800f07947 */ /* 0x000fea000383ffff */
.L_x_53:
[----:B------:R-:W-:-:S07]  /*a6b0*/  MOV R0, UR5 ;  /* 0x0000000500007c02 */ /* 0x000fce0008000f00 */
.L_x_175:
[----:B-1----:R1:W2:Y:S02]  /*a6c0*/  SYNCS.PHASECHK.TRANS64.TRYWAIT P0, [R0+URZ], R3 ;  /* 0x00000003000075a7 */ /* 0x0022a400080011ff */
[----:B--2---:R-:W-:Y:S05]  /*a6d0*/  @!P0 NANOSLEEP.SYNCS 0x989680 ;  /* 0x009896800000895d */ /* 0x004fea0003900000 */
[----:B------:R-:W2:Y:S02]  /*a6e0*/  @!P0 SYNCS.PHASECHK.TRANS64 P0, [R0+URZ], R3 ;  /* 0x00000003000085a7 */ /* 0x000ea400080010ff */
[----:B--2---:R-:W-:Y:S05]  /*a6f0*/  @!P0 BRA `(.L_x_175) ;  /* 0xfffffffc00f08947 */ /* 0x004fea000383ffff */
[----:B------:R-:W-:Y:S05]  /*a700*/  BRA `(.L_x_176) ;  /* 0xffffff8800fc7947 */ /* 0x000fea000383ffff */
.L_x_54:
[----:B------:R-:W-:-:S07]  /*a710*/  MOV R0, UR5 ;  /* 0x0000000500007c02 */ /* 0x000fce0008000f00 */
.L_x_177:
[----:B-1----:R1:W2:Y:S02]  /*a720*/  SYNCS.PHASECHK.TRANS64.TRYWAIT P0, [R0+URZ], R3 ;  /* 0x00000003000075a7 */ /* 0x0022a400080011ff */
[----:B--2---:R-:W-:Y:S05]  /*a730*/  @!P0 NANOSLEEP.SYNCS 0x989680 ;  /* 0x009896800000895d */ /* 0x004fea0003900000 */
[----:B------:R-:W2:Y:S02]  /*a740*/  @!P0 SYNCS.PHASECHK.TRANS64 P0, [R0+URZ], R3 ;  /* 0x00000003000085a7 */ /* 0x000ea400080010ff */
[----:B--2---:R-:W-:Y:S05]  /*a750*/  @!P0 BRA `(.L_x_177) ;  /* 0xfffffffc00f08947 */ /* 0x004fea000383ffff */
[----:B------:R-:W-:Y:S05]  /*a760*/  BRA `(.L_x_178) ;  /* 0xffffff8c00087947 */ /* 0x000fea000383ffff */
.L_x_55:
[----:B------:R-:W-:-:S07]  /*a770*/  MOV R0, UR5 ;  /* 0x0000000500007c02 */ /* 0x000fce0008000f00 */
.L_x_179:
[----:B-1----:R1:W2:Y:S02]  /*a780*/  SYNCS.PHASECHK.TRANS64.TRYWAIT P0, [R0+URZ], R3 ;  /* 0x00000003000075a7 */ /* 0x0022a400080011ff */
[----:B--2---:R-:W-:Y:S05]  /*a790*/  @!P0 NANOSLEEP.SYNCS 0x989680 ;  /* 0x009896800000895d */ /* 0x004fea0003900000 */
[----:B------:R-:W2:Y:S02]  /*a7a0*/  @!P0 SYNCS.PHASECHK.TRANS64 P0, [R0+URZ], R3 ;  /* 0x00000003000085a7 */ /* 0x000ea400080010ff */
[----:B--2---:R-:W-:Y:S05]  /*a7b0*/  @!P0 BRA `(.L_x_179) ;  /* 0xfffffffc00f08947 */ /* 0x004fea000383ffff */
[----:B------:R-:W-:Y:S05]  /*a7c0*/  BRA `(.L_x_180) ;  /* 0xffffff8c00147947 */ /* 0x000fea000383ffff */
.L_x_56:
[----:B------:R-:W-:-:S07]  /*a7d0*/  MOV R0, UR5 ;  /* 0x0000000500007c02 */ /* 0x000fce0008000f00 */
.L_x_181:
[----:B-1----:R1:W2:Y:S02]  /*a7e0*/  SYNCS.PHASECHK.TRANS64.TRYWAIT P0, [R0+URZ], R3 ;  /* 0x00000003000075a7 */ /* 0x0022a400080011ff */
[----:B--2---:R-:W-:Y:S05]  /*a7f0*/  @!P0 NANOSLEEP.SYNCS 0x989680 ;  /* 0x009896800000895d */ /* 0x004fea0003900000 */
[----:B------:R-:W2:Y:S02]  /*a800*/  @!P0 SYNCS.PHASECHK.TRANS64 P0, [R0+URZ], R3 ;  /* 0x00000003000085a7 */ /* 0x000ea400080010ff */
[----:B--2---:R-:W-:Y:S05]  /*a810*/  @!P0 BRA `(.L_x_181) ;  /* 0xfffffffc00f08947 */ /* 0x004fea000383ffff */
[----:B------:R-:W-:Y:S05]  /*a820*/  BRA `(.L_x_182) ;  /* 0xffffff8c00207947 */ /* 0x000fea000383ffff */
.L_x_57:
[----:B------:R-:W-:-:S07]  /*a830*/  MOV R0, UR5 ;  /* 0x0000000500007c02 */ /* 0x000fce0008000f00 */
.L_x_183:
[----:B-1----:R1:W2:Y:S02]  /*a840*/  SYNCS.PHASECHK.TRANS64.TRYWAIT P0, [R0+URZ], R3 ;  /* 0x00000003000075a7 */ /* 0x0022a400080011ff */
[----:B--2---:R-:W-:Y:S05]  /*a850*/  @!P0 NANOSLEEP.SYNCS 0x989680 ;  /* 0x009896800000895d */ /* 0x004fea0003900000 */
[----:B------:R-:W2:Y:S02]  /*a860*/  @!P0 SYNCS.PHASECHK.TRANS64 P0, [R0+URZ], R3 ;  /* 0x00000003000085a7 */ /* 0x000ea400080010ff */
[----:B--2---:R-:W-:Y:S05]  /*a870*/  @!P0 BRA `(.L_x_183) ;  /* 0xfffffffc00f08947 */ /* 0x004fea000383ffff */
[----:B------:R-:W-:Y:S05]  /*a880*/  BRA `(.L_x_184) ;  /* 0xffffff8c002c7947 */ /* 0x000fea000383ffff */
.L_x_58:
[----:B------:R-:W-:-:S07]  /*a890*/  MOV R0, UR5 ;  /* 0x0000000500007c02 */ /* 0x000fce0008000f00 */
.L_x_185:
[----:B-1----:R1:W2:Y:S02]  /*a8a0*/  SYNCS.PHASECHK.TRANS64.TRYWAIT P0, [R0+URZ], R3 ;  /* 0x00000003000075a7 */ /* 0x0022a400080011ff */
[----:B--2---:R-:W-:Y:S05]  /*a8b0*/  @!P0 NANOSLEEP.SYNCS 0x989680 ;  /* 0x009896800000895d */ /* 0x004fea0003900000 */
[----:B------:R-:W2:Y:S02]  /*a8c0*/  @!P0 SYNCS.PHASECHK.TRANS64 P0, [R0+URZ], R3 ;  /* 0x00000003000085a7 */ /* 0x000ea400080010ff */
[----:B--2---:R-:W-:Y:S05]  /*a8d0*/  @!P0 BRA `(.L_x_185) ;  /* 0xfffffffc00f08947 */ /* 0x004fea000383ffff */
[----:B------:R-:W-:Y:S05]  /*a8e0*/  BRA `(.L_x_186) ;  /* 0xffffff8c00387947 */ /* 0x000fea000383ffff */
.L_x_59:
[----:B------:R-:W-:-:S07]  /*a8f0*/  MOV R0, UR5 ;  /* 0x0000000500007c02 */ /* 0x000fce0008000f00 */
.L_x_187:
[----:B-1----:R1:W2:Y:S02]  /*a900*/  SYNCS.PHASECHK.TRANS64.TRYWAIT P0, [R0+URZ], R3 ;  /* 0x00000003000075a7 */ /* 0x0022a400080011ff */
[----:B--2---:R-:W-:Y:S05]  /*a910*/  @!P0 NANOSLEEP.SYNCS 0x989680 ;  /* 0x009896800000895d */ /* 0x004fea0003900000 */
[----:B------:R-:W2:Y:S02]  /*a920*/  @!P0 SYNCS.PHASECHK.TRANS64 P0, [R0+URZ], R3 ;  /* 0x00000003000085a7 */ /* 0x000ea400080010ff */
[----:B--2---:R-:W-:Y:S05]  /*a930*/  @!P0 BRA `(.L_x_187) ;  /* 0xfffffffc00f08947 */ /* 0x004fea000383ffff */
[----:B------:R-:W-:Y:S05]  /*a940*/  BRA `(.L_x_188) ;  /* 0xffffff8c00447947 */ /* 0x000fea000383ffff */
.L_x_60:
[----:B------:R-:W-:-:S07]  /*a950*/  MOV R0, UR5 ;  /* 0x0000000500007c02 */ /* 0x000fce0008000f00 */
.L_x_189:
[----:B-1----:R1:W2:Y:S02]  /*a960*/  SYNCS.PHASECHK.TRANS64.TRYWAIT P0, [R0+URZ], R3 ;  /* 0x00000003000075a7 */ /* 0x0022a400080011ff */
[----:B--2---:R-:W-:Y:S05]  /*a970*/  @!P0 NANOSLEEP.SYNCS 0x989680 ;  /* 0x009896800000895d */ /* 0x004fea0003900000 */
[----:B------:R-:W2:Y:S02]  /*a980*/  @!P0 SYNCS.PHASECHK.TRANS64 P0, [R0+URZ], R3 ;  /* 0x00000003000085a7 */ /* 0x000ea400080010ff */
[----:B--2---:R-:W-:Y:S05]  /*a990*/  @!P0 BRA `(.L_x_189) ;  /* 0xfffffffc00f08947 */ /* 0x004fea000383ffff */
[----:B------:R-:W-:Y:S05]  /*a9a0*/  BRA `(.L_x_190) ;  /* 0xffffff8c00507947 */ /* 0x000fea000383ffff */
.L_x_61:
[----:B------:R-:W-:-:S07]  /*a9b0*/  MOV R0, UR5 ;  /* 0x0000000500007c02 */ /* 0x000fce0008000f00 */
.L_x_191:
[----:B-1----:R1:W2:Y:S02]  /*a9c0*/  SYNCS.PHASECHK.TRANS64.TRYWAIT P0, [R0+URZ], R3 ;  /* 0x00000003000075a7 */ /* 0x0022a400080011ff */
[----:B--2---:R-:W-:Y:S05]  /*a9d0*/  @!P0 NANOSLEEP.SYNCS 0x989680 ;  /* 0x009896800000895d */ /* 0x004fea0003900000 */
[----:B------:R-:W2:Y:S02]  /*a9e0*/  @!P0 SYNCS.PHASECHK.TRANS64 P0, [R0+URZ], R3 ;  /* 0x00000003000085a7 */ /* 0x000ea400080010ff */
[----:B--2---:R-:W-:Y:S05]  /*a9f0*/  @!P0 BRA `(.L_x_191) ;  /* 0xfffffffc00f08947 */ /* 0x004fea000383ffff */
[----:B------:R-:W-:Y:S05]  /*aa00*/  BRA `(.L_x_192) ;  /* 0xffffff8c005c7947 */ /* 0x000fea000383ffff */
.L_x_62:
[----:B------:R-:W-:-:S07]  /*aa10*/  MOV R0, UR5 ;  /* 0x0000000500007c02 */ /* 0x000fce0008000f00 */
.L_x_193:
[----:B-1----:R1:W2:Y:S02]  /*aa20*/  SYNCS.PHASECHK.TRANS64.TRYWAIT P0, [R0+URZ], R3 ;  /* 0x00000003000075a7 */ /* 0x0022a400080011ff */
[----:B--2---:R-:W-:Y:S05]  /*aa30*/  @!P0 NANOSLEEP.SYNCS 0x989680 ;  /* 0x009896800000895d */ /* 0x004fea0003900000 */
[----:B------:R-:W2:Y:S02]  /*aa40*/  @!P0 SYNCS.PHASECHK.TRANS64 P0, [R0+URZ], R3 ;  /* 0x00000003000085a7 */ /* 0x000ea400080010ff */
[----:B--2---:R-:W-:Y:S05]  /*aa50*/  @!P0 BRA `(.L_x_193) ;  /* 0xfffffffc00f08947 */ /* 0x004fea000383ffff */
[----:B------:R-:W-:Y:S05]  /*aa60*/  BRA `(.L_x_194) ;  /* 0xffffff8c00687947 */ /* 0x000fea000383ffff */
.L_x_63:
[----:B------:R-:W-:-:S07]  /*aa70*/  MOV R0, UR5 ;  /* 0x0000000500007c02 */ /* 0x000fce0008000f00 */
.L_x_195:
[----:B-1----:R1:W2:Y:S02]  /*aa80*/  SYNCS.PHASECHK.TRANS64.TRYWAIT P0, [R0+URZ], R3 ;  /* 0x00000003000075a7 */ /* 0x0022a400080011ff */
[----:B--2---:R-:W-:Y:S05]  /*aa90*/  @!P0 NANOSLEEP.SYNCS 0x989680 ;  /* 0x009896800000895d */ /* 0x004fea0003900000 */
[----:B------:R-:W2:Y:S02]  /*aaa0*/  @!P0 SYNCS.PHASECHK.TRANS64 P0, [R0+URZ], R3 ;  /* 0x00000003000085a7 */ /* 0x000ea400080010ff */
[----:B--2---:R-:W-:Y:S05]  /*aab0*/  @!P0 BRA `(.L_x_195) ;  /* 0xfffffffc00f08947 */ /* 0x004fea000383ffff */
[----:B------:R-:W-:Y:S05]  /*aac0*/  BRA `(.L_x_196) ;  /* 0xffffff8c00747947 */ /* 0x000fea000383ffff */
.L_x_64:
[----:B------:R-:W-:-:S07]  /*aad0*/  MOV R0, UR5 ;  /* 0x0000000500007c02 */ /* 0x000fce0008000f00 */
.L_x_197:
[----:B-1----:R1:W2:Y:S02]  /*aae0*/  SYNCS.PHASECHK.TRANS64.TRYWAIT P0, [R0+URZ], R3 ;  /* 0x00000003000075a7 */ /* 0x0022a400080011ff */
[----:B--2---:R-:W-:Y:S05]  /*aaf0*/  @!P0 NANOSLEEP.SYNCS 0x989680 ;  /* 0x009896800000895d */ /* 0x004fea0003900000 */
[----:B------:R-:W2:Y:S02]  /*ab00*/  @!P0 SYNCS.PHASECHK.TRANS64 P0, [R0+URZ], R3 ;  /* 0x00000003000085a7 */ /* 0x000ea400080010ff */
[----:B--2---:R-:W-:Y:S05]  /*ab10*/  @!P0 BRA `(.L_x_197) ;  /* 0xfffffffc00f08947 */ /* 0x004fea000383ffff */
[----:B------:R-:W-:Y:S05]  /*ab20*/  BRA `(.L_x_198) ;  /* 0xffffff8c00807947 */ /* 0x000fea000383ffff */
.L_x_65:
[----:B------:R-:W-:-:S07]  /*ab30*/  MOV R0, UR5 ;  /* 0x0000000500007c02 */ /* 0x000fce0008000f00 */
.L_x_199:
[----:B-1----:R1:W2:Y:S02]  /*ab40*/  SYNCS.PHASECHK.TRANS64.TRYWAIT P0, [R0+URZ], R3 ;  /* 0x00000003000075a7 */ /* 0x0022a400080011ff */
[----:B--2---:R-:W-:Y:S05]  /*ab50*/  @!P0 NANOSLEEP.SYNCS 0x989680 ;  /* 0x009896800000895d */ /* 0x004fea0003900000 */
[----:B------:R-:W2:Y:S02]  /*ab60*/  @!P0 SYNCS.PHASECHK.TRANS64 P0, [R0+URZ], R3 ;  /* 0x00000003000085a7 */ /* 0x000ea400080010ff */
[----:B--2---:R-:W-:Y:S05]  /*ab70*/  @!P0 BRA `(.L_x_199) ;  /* 0xfffffffc00f08947 */ /* 0x004fea000383ffff */
[----:B------:R-:W-:Y:S05]  /*ab80*/  BRA `(.L_x_200) ;  /* 0xffffff8c008c7947 */ /* 0x000fea000383ffff */
.L_x_66:
[----:B------:R-:W-:-:S07]  /*ab90*/  MOV R0, UR5 ;  /* 0x0000000500007c02 */ /* 0x000fce0008000f00 */
.L_x_201:
[----:B-1----:R1:W2:Y:S02]  /*aba0*/  SYNCS.PHASECHK.TRANS64.TRYWAIT P0, [R0+URZ], R3 ;  /* 0x00000003000075a7 */ /* 0x0022a400080011ff */
[----:B--2---:R-:W-:Y:S05]  /*abb0*/  @!P0 NANOSLEEP.SYNCS 0x989680 ;  /* 0x009896800000895d */ /* 0x004fea0003900000 */
[----:B------:R-:W2:Y:S02]  /*abc0*/  @!P0 SYNCS.PHASECHK.TRANS64 P0, [R0+URZ], R3 ;  /* 0x00000003000085a7 */ /* 0x000ea400080010ff */
[----:B--2---:R-:W-:Y:S05]  /*abd0*/  @!P0 BRA `(.L_x_201) ;  /* 0xfffffffc00f08947 */ /* 0x004fea000383ffff */
[----:B------:R-:W-:Y:S05]  /*abe0*/  BRA `(.L_x_202) ;  /* 0xffffff8c00987947 */ /* 0x000fea000383ffff */
.L_x_67:
[----:B------:R-:W-:-:S07]  /*abf0*/  MOV R0, UR5 ;  /* 0x0000000500007c02 */ /* 0x000fce0008000f00 */
.L_x_203:
[----:B-1----:R1:W2:Y:S02]  /*ac00*/  SYNCS.PHASECHK.TRANS64.TRYWAIT P0, [R0+URZ], R3 ;  /* 0x00000003000075a7 */ /* 0x0022a400080011ff */
[----:B--2---:R-:W-:Y:S05]  /*ac10*/  @!P0 NANOSLEEP.SYNCS 0x989680 ;  /* 0x009896800000895d */ /* 0x004fea0003900000 */
[----:B------:R-:W2:Y:S02]  /*ac20*/  @!P0 SYNCS.PHASECHK.TRANS64 P0, [R0+URZ], R3 ;  /* 0x00000003000085a7 */ /* 0x000ea400080010ff */
[----:B--2---:R-:W-:Y:S05]  /*ac30*/  @!P0 BRA `(.L_x_203) ;  /* 0xfffffffc00f08947 */ /* 0x004fea000383ffff */
[----:B------:R-:W-:Y:S05]  /*ac40*/  BRA `(.L_x_204) ;  /* 0xffffff8c00a47947 */ /* 0x000fea000383ffff */
.L_x_68:
[----:B------:R-:W-:-:S07]  /*ac50*/  MOV R0, UR5 ;  /* 0x0000000500007c02 */ /* 0x000fce0008000f00 */
.L_x_205:
[----:B-1----:R1:W2:Y:S02]  /*ac60*/  SYNCS.PHASECHK.TRANS64.TRYWAIT P0, [R0+URZ], R3 ;  /* 0x00000003000075a7 */ /* 0x0022a400080011ff */
[----:B--2---:R-:W-:Y:S05]  /*ac70*/  @!P0 NANOSLEEP.SYNCS 0x989680 ;  /* 0x009896800000895d */ /* 0x004fea0003900000 */
[----:B------:R-:W2:Y:S02]  /*ac80*/  @!P0 SYNCS.PHASECHK.TRANS64 P0, [R0+URZ], R3 ;  /* 0x00000003000085a7 */ /* 0x000ea400080010ff */
[----:B--2---:R-:W-:Y:S05]  /*ac90*/  @!P0 BRA `(.L_x_205) ;  /* 0xfffffffc00f08947 */ /* 0x004fea000383ffff */
[----:B------:R-:W-:Y:S05]  /*aca0*/  BRA `(.L_x_206) ;  /* 0xffffff8c00b07947 */ /* 0x000fea000383ffff */
.L_x_69:
[----:B------:R-:W-:-:S07]  /*acb0*/  MOV R0, UR5 ;  /* 0x0000000500007c02 */ /* 0x000fce0008000f00 */
.L_x_207:
[----:B-1----:R1:W2:Y:S02]  /*acc0*/  SYNCS.PHASECHK.TRANS64.TRYWAIT P0, [R0+URZ], R3 ;  /* 0x00000003000075a7 */ /* 0x0022a400080011ff */
[----:B--2---:R-:W-:Y:S05]  /*acd0*/  @!P0 NANOSLEEP.SYNCS 0x989680 ;  /* 0x009896800000895d */ /* 0x004fea0003900000 */
[----:B------:R-:W2:Y:S02]  /*ace0*/  @!P0 SYNCS.PHASECHK.TRANS64 P0, [R0+URZ], R3 ;  /* 0x00000003000085a7 */ /* 0x000ea400080010ff */
[----:B--2---:R-:W-:Y:S05]  /*acf0*/  @!P0 BRA `(.L_x_207) ;  /* 0xfffffffc00f08947 */ /* 0x004fea000383ffff */
[----:B------:R-:W-:Y:S05]  /*ad00*/  BRA `(.L_x_208) ;  /* 0xffffff8c00bc7947 */ /* 0x000fea000383ffff */
.L_x_70:
[----:B------:R-:W-:-:S07]  /*ad10*/  MOV R0, UR5 ;  /* 0x0000000500007c02 */ /* 0x000fce0008000f00 */
.L_x_209:
[----:B-1----:R1:W2:Y:S02]  /*ad20*/  SYNCS.PHASECHK.TRANS64.TRYWAIT P0, [R0+URZ], R3 ;  /* 0x00000003000075a7 */ /* 0x0022a400080011ff */
[----:B--2---:R-:W-:Y:S05]  /*ad30*/  @!P0 NANOSLEEP.SYNCS 0x989680 ;  /* 0x009896800000895d */ /* 0x004fea0003900000 */
[----:B------:R-:W2:Y:S02]  /*ad40*/  @!P0 SYNCS.PHASECHK.TRANS64 P0, [R0+URZ], R3 ;  /* 0x00000003000085a7 */ /* 0x000ea400080010ff */
[----:B--2---:R-:W-:Y:S05]  /*ad50*/  @!P0 BRA `(.L_x_209) ;  /* 0xfffffffc00f08947 */ /* 0x004fea000383ffff */
[----:B------:R-:W-:Y:S05]  /*ad60*/  BRA `(.L_x_210) ;  /* 0xffffff8c00c87947 */ /* 0x000fea000383ffff */
.L_x_71:
[----:B------:R-:W-:-:S07]  /*ad70*/  MOV R0, UR5 ;  /* 0x0000000500007c02 */ /* 0x000fce0008000f00 */
.L_x_211:
[----:B-1----:R1:W2:Y:S02]  /*ad80*/  SYNCS.PHASECHK.TRANS64.TRYWAIT P0, [R0+URZ], R3 ;  /* 0x00000003000075a7 */ /* 0x0022a400080011ff */
[----:B--2---:R-:W-:Y:S05]  /*ad90*/  @!P0 NANOSLEEP.SYNCS 0x989680 ;  /* 0x009896800000895d */ /* 0x004fea0003900000 */
[----:B------:R-:W2:Y:S02]  /*ada0*/  @!P0 SYNCS.PHASECHK.TRANS64 P0, [R0+URZ], R3 ;  /* 0x00000003000085a7 */ /* 0x000ea400080010ff */
[----:B--2---:R-:W-:Y:S05]  /*adb0*/  @!P0 BRA `(.L_x_211) ;  /* 0xfffffffc00f08947 */ /* 0x004fea000383ffff */
[----:B------:R-:W-:Y:S05]  /*adc0*/  BRA `(.L_x_212) ;  /* 0xffffff8c00d47947 */ /* 0x000fea000383ffff */
.L_x_72:
[----:B------:R-:W-:-:S07]  /*add0*/  MOV R0, UR5 ;  /* 0x0000000500007c02 */ /* 0x000fce0008000f00 */
.L_x_213:
[----:B-1----:R1:W2:Y:S02]  /*ade0*/  SYNCS.PHASECHK.TRANS64.TRYWAIT P0, [R0+URZ], R3 ;  /* 0x00000003000075a7 */ /* 0x0022a400080011ff */
[----:B--2---:R-:W-:Y:S05]  /*adf0*/  @!P0 NANOSLEEP.SYNCS 0x989680 ;  /* 0x009896800000895d */ /* 0x004fea0003900000 */
[----:B------:R-:W2:Y:S02]  /*ae00*/  @!P0 SYNCS.PHASECHK.TRANS64 P0, [R0+URZ], R3 ;  /* 0x00000003000085a7 */ /* 0x000ea400080010ff */
[----:B--2---:R-:W-:Y:S05]  /*ae10*/  @!P0 BRA `(.L_x_213) ;  /* 0xfffffffc00f08947 */ /* 0x004fea000383ffff */
[----:B------:R-:W-:Y:S05]  /*ae20*/  BRA `(.L_x_214) ;  /* 0xffffff8c00e07947 */ /* 0x000fea000383ffff */
.L_x_73:
[----:B------:R-:W-:-:S07]  /*ae30*/  MOV R0, UR5 ;  /* 0x0000000500007c02 */ /* 0x000fce0008000f00 */
.L_x_215:
[----:B-1----:R1:W2:Y:S02]  /*ae40*/  SYNCS.PHASECHK.TRANS64.TRYWAIT P0, [R0+URZ], R3 ;  /* 0x00000003000075a7 */ /* 0x0022a400080011ff */
[----:B--2---:R-:W-:Y:S05]  /*ae50*/  @!P0 NANOSLEEP.SYNCS 0x989680 ;  /* 0x009896800000895d */ /* 0x004fea0003900000 */
[----:B------:R-:W2:Y:S02]  /*ae60*/  @!P0 SYNCS.PHASECHK.TRANS64 P0, [R0+URZ], R3 ;  /* 0x00000003000085a7 */ /* 0x000ea400080010ff */
[----:B--2---:R-:W-:Y:S05]  /*ae70*/  @!P0 BRA `(.L_x_215) ;  /* 0xfffffffc00f08947 */ /* 0x004fea000383ffff */
[----:B------:R-:W-:Y:S05]  /*ae80*/  BRA `(.L_x_216) ;  /* 0xffffff8c00ec7947 */ /* 0x000fea000383ffff */
.L_x_74:
[----:B------:R-:W-:-:S07]  /*ae90*/  MOV R0, UR5 ;  /* 0x0000000500007c02 */ /* 0x000fce0008000f00 */
.L_x_217:
[----:B-1----:R1:W2:Y:S02]  /*aea0*/  SYNCS.PHASECHK.TRANS64.TRYWAIT P0, [R0+URZ], R3 ;  /* 0x00000003000075a7 */ /* 0x0022a400080011ff */
[----:B--2---:R-:W-:Y:S05]  /*aeb0*/  @!P0 NANOSLEEP.SYNCS 0x989680 ;  /* 0x009896800000895d */ /* 0x004fea0003900000 */
[----:B------:R-:W2:Y:S02]  /*aec0*/  @!P0 SYNCS.PHASECHK.TRANS64 P0, [R0+URZ], R3 ;  /* 0x00000003000085a7 */ /* 0x000ea400080010ff */
[----:B--2---:R-:W-:Y:S05]  /*aed0*/  @!P0 BRA `(.L_x_217) ;  /* 0xfffffffc00f08947 */ /* 0x004fea000383ffff */
[----:B------:R-:W-:Y:S05]  /*aee0*/  BRA `(.L_x_218) ;  /* 0xffffff8c00f87947 */ /* 0x000fea000383ffff */
.L_x_77:
[----:B--2---:R2:W3:Y:S02]  /*aef0*/  SYNCS.PHASECHK.TRANS64.TRYWAIT P0, [R2+URZ+0x290], R5 ;  /* 0x00029005020075a7 */ /* 0x0044e400080011ff */
[----:B---3--:R-:W-:Y:S05]  /*af00*/  @!P0 NANOSLEEP.SYNCS 0x989680 ;  /* 0x009896800000895d */ /* 0x008fea0003900000 */
[----:B------:R-:W3:Y:S02]  /*af10*/  @!P0 SYNCS.PHASECHK.TRANS64 P0, [R2+URZ+0x290], R5 ;  /* 0x00029005020085a7 */ /* 0x000ee400080010ff */
[----:B---3--:R-:W-:Y:S05]  /*af20*/  @!P0 BRA `(.L_x_77) ;  /* 0xfffffffc00f08947 */ /* 0x008fea000383ffff */
[----:B------:R-:W-:Y:S05]  /*af30*/  BRA `(.L_x_219) ;  /* 0xffffff9000547947 */ /* 0x000fea000383ffff */
.L_x_78:
[----:B------:R-:W-:-:S07]  /*af40*/  MOV R2, UR4 ;  /* 0x0000000400027c02 */ /* 0x000fce0008000f00 */
.L_x_220:
[----:B--2---:R2:W3:Y:S02]  /*af50*/  SYNCS.PHASECHK.TRANS64.TRYWAIT P0, [R2+URZ+0x240], R5 ;  /* 0x00024005020075a7 */ /* 0x0044e400080011ff */
[----:B---3--:R-:W-:Y:S05]  /*af60*/  @!P0 NANOSLEEP.SYNCS 0x989680 ;  /* 0x009896800000895d */ /* 0x008fea0003900000 */
[----:B------:R-:W3:Y:S02]  /*af70*/  @!P0 SYNCS.PHASECHK.TRANS64 P0, [R2+URZ+0x240], R5 ;  /* 0x00024005020085a7 */ /* 0x000ee400080010ff */
[----:B---3--:R-:W-:Y:S05]  /*af80*/  @!P0 BRA `(.L_x_220) ;  /* 0xfffffffc00f08947 */ /* 0x008fea000383ffff */
[----:B------:R-:W-:Y:S05]  /*af90*/  BRA `(.L_x_221) ;  /* 0xffffff9000647947 */ /* 0x000fea000383ffff */
.L_x_79:
[----:B--2---:R2:W3:Y:S02]  /*afa0*/  SYNCS.PHASECHK.TRANS64.TRYWAIT P1, [R2+URZ+0x230], R5 ;  /* 0x00023005020075a7 */ /* 0x0044e400080211ff */
[----:B---3--:R-:W-:Y:S05]  /*afb0*/  @!P1 NANOSLEEP.SYNCS 0x989680 ;  /* 0x009896800000995d */ /* 0x008fea0003900000 */
[----:B------:R-:W3:Y:S02]  /*afc0*/  @!P1 SYNCS.PHASECHK.TRANS64 P1, [R2+URZ+0x230], R5 ;  /* 0x00023005020095a7 */ /* 0x000ee400080210ff */
[----:B---3--:R-:W-:Y:S05]  /*afd0*/  @!P1 BRA `(.L_x_79) ;  /* 0xfffffffc00f09947 */ /* 0x008fea000383ffff */
[----:B------:R-:W-:Y:S05]  /*afe0*/  BRA `(.L_x_222) ;  /* 0xffffff9000947947 */ /* 0x000fea000383ffff */
.L_x_82:
[----:B------:R-:W-:-:S07]  /*aff0*/  MOV R0, UR4 ;  /* 0x0000000400007c02 */ /* 0x000fce0008000f00 */
.L_x_223:
[----:B--2---:R2:W3:Y:S02]  /*b000*/  SYNCS.PHASECHK.TRANS64.TRYWAIT P0, [R0+URZ+0x240], R3 ;  /* 0x00024003000075a7 */ /* 0x0044e400080011ff */
[----:B---3--:R-:W-:Y:S05]  /*b010*/  @!P0 NANOSLEEP.SYNCS 0x989680 ;  /* 0x009896800000895d */ /* 0x008fea0003900000 */
[----:B------:R-:W3:Y:S02]  /*b020*/  @!P0 SYNCS.PHASECHK.TRANS64 P0, [R0+URZ+0x240], R3 ;  /* 0x00024003000085a7 */ /* 0x000ee400080010ff */
[----:B---3--:R-:W-:Y:S05]  /*b030*/  @!P0 BRA `(.L_x_223) ;  /* 0xfffffffc00f08947 */ /* 0x008fea000383ffff */
[----:B------:R-:W-:Y:S05]  /*b040*/  BRA `(.L_x_81) ;  /* 0xffffff9000e87947 */ /* 0x000fea000383ffff */
.L_x_91:
[----:B--2---:R-:W-:-:S04]  /*b050*/  MOV R0, UR5 ;  /* 0x0000000500007c02 */ /* 0x004fc80008000f00 */
[----:B------:R2:W3:Y:S03]  /*b060*/  SYNCS.PHASECHK.TRANS64.TRYWAIT P0, [R0+URZ+0x8], R7 ;  /* 0x00000807000075a7 */ /* 0x0004e600080011ff */
[----:B---3--:R-:W-:Y:S05]  /*b070*/  @!P0 NANOSLEEP.SYNCS 0x989680 ;  /* 0x009896800000895d */ /* 0x008fea0003900000 */
[----:B------:R-:W3:Y:S02]  /*b080*/  @!P0 SYNCS.PHASECHK.TRANS64 P0, [R0+URZ+0x8], R7 ;  /* 0x00000807000085a7 */ /* 0x000ee400080010ff */
[----:B---3--:R-:W-:Y:S05]  /*b090*/  @!P0 BRA `(.L_x_91) ;  /* 0xfffffffc00ec8947 */ /* 0x008fea000383ffff */
[----:B------:R-:W-:Y:S05]  /*b0a0*/  BRA `(.L_x_90) ;  /* 0xffffff94009c7947 */ /* 0x000fea000383ffff */
.L_x_93:
[----:B------:R-:W-:Y:S01]  /*b0b0*/  BSSY B0, `(.L_x_224) ;  /* 0x0000006000007945 */ /* 0x000fe20003800000 */
[----:B------:R-:W-:-:S07]  /*b0c0*/  MOV R15, 0xffffffff ;  /* 0xffffffff000f7802 */ /* 0x000fce0000000f00 */
[----:B-12--5:R-:W-:Y:S05]  /*b0d0*/  WARPSYNC.COLLECTIVE R15, `(.L_x_225) ;  /* 0x000000000f0c7348 */ /* 0x026fea0003c00000 */
[----:B------:R-:W-:Y:S02]  /*b0e0*/  ELECT P6, UR79, PT ;  /* 0x00000000004f782f */ /* 0x000fe400038c0000 */
[----:B------:R-:W-:Y:S01]  /*b0f0*/  MOV R14, UR79 ;  /* 0x0000004f000e7c02 */ /* 0x000fe20008000f00 */
[----:B-12--5:R-:W-:Y:S10]  /*b100*/  ENDCOLLECTIVE ;  /* 0x000000000000791b */ /* 0x026ff40003800000 */
.L_x_225:
[----:B------:R-:W-:Y:S05]  /*b110*/  BSYNC B0 ;  /* 0x0000000000007941 */ /* 0x000fea0003800000 */
.L_x_224:
[----:B------:R-:W-:Y:S01]  /*b120*/  PLOP3.LUT P0, PT, P6, PT, PT, 0x80, 0x8 ;  /* 0x000000000008781c */ /* 0x000fe2000370f070 */
[----:B------:R-:W-:-:S12]  /*b130*/  BRA `(.L_x_226) ;  /* 0xffffff9400c87947 */ /* 0x000fd8000383ffff */
.L_x_95:
[----:B--2---:R-:W-:-:S04]  /*b140*/  MOV R0, UR5 ;  /* 0x0000000500007c02 */ /* 0x004fc80008000f00 */
[----:B------:R2:W3:Y:S03]  /*b150*/  SYNCS.PHASECHK.TRANS64.TRYWAIT P0, [R0+URZ+0x8], R5 ;  /* 0x00000805000075a7 */ /* 0x0004e600080011ff */
[----:B---3--:R-:W-:Y:S05]  /*b160*/  @!P0 NANOSLEEP.SYNCS 0x989680 ;  /* 0x009896800000895d */ /* 0x008fea0003900000 */
[----:B------:R-:W3:Y:S02]  /*b170*/  @!P0 SYNCS.PHASECHK.TRANS64 P0, [R0+URZ+0x8], R5 ;  /* 0x00000805000085a7 */ /* 0x000ee400080010ff */
[----:B---3--:R-:W-:Y:S05]  /*b180*/  @!P0 BRA `(.L_x_95) ;  /* 0xfffffffc00ec8947 */ /* 0x008fea000383ffff */
[----:B------:R-:W-:Y:S05]  /*b190*/  BRA `(.L_x_94) ;  /* 0xffffff9400cc7947 */ /* 0x000fea000383ffff */
.L_x_96:
[----:B-1----:R1:W2:Y:S02]  /*b1a0*/  SYNCS.PHASECHK.TRANS64.TRYWAIT P0, [R0+URZ+0x230], R5 ;  /* 0x00023005000075a7 */ /* 0x0022a400080011ff */
[----:B--2---:R-:W-:Y:S05]  /*b1b0*/  @!P0 NANOSLEEP.SYNCS 0x989680 ;  /* 0x009896800000895d */ /* 0x004fea0003900000 */
[----:B------:R-:W2:Y:S02]  /*b1c0*/  @!P0 SYNCS.PHASECHK.TRANS64 P0, [R0+URZ+0x230], R5 ;  /* 0x00023005000085a7 */ /* 0x000ea400080010ff */
[----:B--2---:R-:W-:Y:S05]  /*b1d0*/  @!P0 BRA `(.L_x_96) ;  /* 0xfffffffc00f08947 */ /* 0x004fea000383ffff */
[----:B------:R-:W-:Y:S05]  /*b1e0*/  BRA `(.L_x_227) ;  /* 0xffffff9800a07947 */ /* 0x000fea000383ffff */
.L_x_98:
[----:B------:R-:W-:-:S07]  /*b1f0*/  MOV R0, UR19 ;  /* 0x0000001300007c02 */ /* 0x000fce0008000f00 */
.L_x_228:
[----:B-1----:R1:W2:Y:S02]  /*b200*/  SYNCS.PHASECHK.TRANS64.TRYWAIT P0, [R0+URZ+0x270], R5 ;  /* 0x00027005000075a7 */ /* 0x0022a400080011ff */
[----:B--2---:R-:W-:Y:S05]  /*b210*/  @!P0 NANOSLEEP.SYNCS 0x989680 ;  /* 0x009896800000895d */ /* 0x004fea0003900000 */
[----:B------:R-:W2:Y:S02]  /*b220*/  @!P0 SYNCS.PHASECHK.TRANS64 P0, [R0+URZ+0x270], R5 ;  /* 0x00027005000085a7 */ /* 0x000ea400080010ff */
[----:B--2---:R-:W-:Y:S05]  /*b230*/  @!P0 BRA `(.L_x_228) ;  /* 0xfffffffc00f08947 */ /* 0x004fea000383ffff */
[----:B------:R-:W-:Y:S05]  /*b240*/  BRA `(.L_x_229) ;  /* 0xffffff9800e87947 */ /* 0x000fea000383ffff */
.L_x_101:
[----:B------:R-:W-:Y:S07]  /*b250*/  MOV R0, UR6 ;  /* 0x0000000600007c02 */ /* 0x000fee0008000f00 */
.L_x_230:
[----:B-1----:R1:W2:Y:S02]  /*b260*/  SYNCS.PHASECHK.TRANS64.TRYWAIT P0, [R0+URZ], R5 ;  /* 0x00000005000075a7 */ /* 0x0022a400080011ff */
[----:B--2---:R-:W-:Y:S05]  /*b270*/  @!P0 NANOSLEEP.SYNCS 0x989680 ;  /* 0x009896800000895d */ /* 0x004fea0003900000 */
[----:B------:R-:W2:Y:S02]  /*b280*/  @!P0 SYNCS.PHASECHK.TRANS64 P0, [R0+URZ], R5 ;  /* 0x00000005000085a7 */ /* 0x000ea400080010ff */
[----:B--2---:R-:W-:Y:S05]  /*b290*/  @!P0 BRA `(.L_x_230) ;  /* 0xfffffffc00f08947 */ /* 0x004fea000383ffff */
[----:B------:R-:W-:Y:S05]  /*b2a0*/  BRA `(.L_x_100) ;  /* 0xffffff9c00007947 */ /* 0x000fea000383ffff */
.L_x_105:
[----:B-1----:R-:W-:-:S07]  /*b2b0*/  MOV R0, UR4 ;  /* 0x0000000400007c02 */ /* 0x002fce0008000f00 */
.L_x_231:
[----:B-1----:R1:W2:Y:S02]  /*b2c0*/  SYNCS.PHASECHK.TRANS64.TRYWAIT P0, [R0+URZ], R3 ;  /* 0x00000003000075a7 */ /* 0x0022a400080011ff */
[----:B--2---:R-:W-:Y:S05]  /*b2d0*/  @!P0 NANOSLEEP.SYNCS 0x989680 ;  /* 0x009896800000895d */ /* 0x004fea0003900000 */
[----:B------:R-:W2:Y:S02]  /*b2e0*/  @!P0 SYNCS.PHASECHK.TRANS64 P0, [R0+URZ], R3 ;  /* 0x00000003000085a7 */ /* 0x000ea400080010ff */
[----:B--2---:R-:W-:Y:S05]  /*b2f0*/  @!P0 BRA `(.L_x_231) ;  /* 0xfffffffc00f08947 */ /* 0x004fea000383ffff */
[----:B------:R-:W-:Y:S05]  /*b300*/  BRA `(.L_x_232) ;  /* 0xffffff9c00b87947 */ /* 0x000fea000383ffff */
.L_x_106:
[----:B------:R-:W-:-:S07]  /*b310*/  MOV R0, UR5 ;  /* 0x0000000500007c02 */ /* 0x000fce0008000f00 */
.L_x_233:
[----:B-1----:R1:W2:Y:S02]  /*b320*/  SYNCS.PHASECHK.TRANS64.TRYWAIT P0, [R0+URZ], R3 ;  /* 0x00000003000075a7 */ /* 0x0022a400080011ff */
[----:B--2---:R-:W-:Y:S05]  /*b330*/  @!P0 NANOSLEEP.SYNCS 0x989680 ;  /* 0x009896800000895d */ /* 0x004fea0003900000 */
[----:B------:R-:W2:Y:S02]  /*b340*/  @!P0 SYNCS.PHASECHK.TRANS64 P0, [R0+URZ], R3 ;  /* 0x00000003000085a7 */ /* 0x000ea400080010ff */
[----:B--2---:R-:W-:Y:S05]  /*b350*/  @!P0 BRA `(.L_x_233) ;  /* 0xfffffffc00f08947 */ /* 0x004fea000383ffff */
[----:B------:R-:W-:Y:S05]  /*b360*/  BRA `(.L_x_234) ;  /* 0xffffff9c00c47947 */ /* 0x000fea000383ffff */
.L_x_107:
[----:B------:R-:W-:-:S07]  /*b370*/  MOV R0, UR5 ;  /* 0x0000000500007c02 */ /* 0x000fce0008000f00 */
.L_x_235:
[----:B-1----:R1:W2:Y:S02]  /*b380*/  SYNCS.PHASECHK.TRANS64.TRYWAIT P0, [R0+URZ], R3 ;  /* 0x00000003000075a7 */ /* 0x0022a400080011ff */
[----:B--2---:R-:W-:Y:S05]  /*b390*/  @!P0 NANOSLEEP.SYNCS 0x989680 ;  /* 0x009896800000895d */ /* 0x004fea0003900000 */
[----:B------:R-:W2:Y:S02]  /*b3a0*/  @!P0 SYNCS.PHASECHK.TRANS64 P0, [R0+URZ], R3 ;  /* 0x00000003000085a7 */ /* 0x000ea400080010ff */
[----:B--2---:R-:W-:Y:S05]  /*b3b0*/  @!P0 BRA `(.L_x_235) ;  /* 0xfffffffc00f08947 */ /* 0x004fea000383ffff */
[----:B------:R-:W-:Y:S05]  /*b3c0*/  BRA `(.L_x_236) ;  /* 0xffffff9c00d07947 */ /* 0x000fea000383ffff */
.L_x_110:
[----:B------:R-:W-:-:S07]  /*b3d0*/  MOV R0, UR13 ;  /* 0x0000000d00007c02 */ /* 0x000fce0008000f00 */
.L_x_237:
[----:B-1----:R1:W2:Y:S02]  /*b3e0*/  SYNCS.PHASECHK.TRANS64.TRYWAIT P1, [R0+URZ+0x2b0], R3 ;  /* 0x0002b003000075a7 */ /* 0x0022a400080211ff */
[----:B--2---:R-:W-:Y:S05]  /*b3f0*/  @!P1 NANOSLEEP.SYNCS 0x989680 ;  /* 0x009896800000995d */ /* 0x004fea0003900000 */
[----:B------:R-:W2:Y:S02]  /*b400*/  @!P1 SYNCS.PHASECHK.TRANS64 P1, [R0+URZ+0x2b0], R3 ;  /* 0x0002b003000095a7 */ /* 0x000ea400080210ff */
[----:B--2---:R-:W-:Y:S05]  /*b410*/  @!P1 BRA `(.L_x_237) ;  /* 0xfffffffc00f09947 */ /* 0x004fea000383ffff */
[----:B------:R-:W-:Y:S05]  /*b420*/  BRA `(.L_x_238) ;  /* 0xffffffa0001c7947 */ /* 0x000fea000383ffff */
.L_x_115:
[----:B---3--:R3:W4:Y:S02]  /*b430*/  SYNCS.PHASECHK.TRANS64.TRYWAIT P0, [R12+URZ+0x230], R9 ;  /* 0x000230090c0075a7 */ /* 0x00872400080011ff */
[----:B----4-:R-:W-:Y:S05]  /*b440*/  @!P0 NANOSLEEP.SYNCS 0x989680 ;  /* 0x009896800000895d */ /* 0x010fea0003900000 */
[----:B------:R-:W4:Y:S02]  /*b450*/  @!P0 SYNCS.PHASECHK.TRANS64 P0, [R12+URZ+0x230], R9 ;  /* 0x000230090c0085a7 */ /* 0x000f2400080010ff */
[----:B----4-:R-:W-:Y:S05]  /*b460*/  @!P0 BRA `(.L_x_115) ;  /* 0xfffffffc00f08947 */ /* 0x010fea000383ffff */
[----:B------:R-:W-:Y:S05]  /*b470*/  BRA `(.L_x_239) ;  /* 0xffffffa400407947 */ /* 0x000fea000383ffff */
.L_x_118:
[----:B------:R-:W-:Y:S07]  /*b480*/  MOV R0, UR21 ;  /* 0x0000001500007c02 */ /* 0x000fee0008000f00 */
.L_x_240:
[----:B-1----:R1:W3:Y:S02]  /*b490*/  SYNCS.PHASECHK.TRANS64.TRYWAIT P2, [R0+URZ+0x228], R11 ;  /* 0x0002280b000075a7 */ /* 0x0022e400080411ff */
[----:B---3--:R-:W-:Y:S05]  /*b4a0*/  @!P2 NANOSLEEP.SYNCS 0x989680 ;  /* 0x009896800000a95d */ /* 0x008fea0003900000 */
[----:B------:R-:W3:Y:S02]  /*b4b0*/  @!P2 SYNCS.PHASECHK.TRANS64 P2, [R0+URZ+0x228], R11 ;  /* 0x0002280b0000a5a7 */ /* 0x000ee400080410ff */
[----:B---3--:R-:W-:Y:S05]  /*b4c0*/  @!P2 BRA `(.L_x_240) ;  /* 0xfffffffc00f0a947 */ /* 0x008fea000383ffff */
[----:B------:R-:W-:Y:S05]  /*b4d0*/  BRA `(.L_x_117) ;  /* 0xffffffa800a87947 */ /* 0x000fea000383ffff */
.L_x_121:
[----:B---3--:R-:W-:Y:S07]  /*b4e0*/  MOV R0, UR21 ;  /* 0x0000001500007c02 */ /* 0x008fee0008000f00 */
.L_x_241:
[----:B-1----:R1:W3:Y:S02]  /*b4f0*/  SYNCS.PHASECHK.TRANS64.TRYWAIT P0, [R0+URZ+0x210], R9 ;  /* 0x00021009000075a7 */ /* 0x0022e400080011ff */
[----:B---3--:R-:W-:Y:S05]  /*b500*/  @!P0 NANOSLEEP.SYNCS 0x989680 ;  /* 0x009896800000895d */ /* 0x008fea0003900000 */
[----:B------:R-:W3:Y:S02]  /*b510*/  @!P0 SYNCS.PHASECHK.TRANS64 P0, [R0+URZ+0x210], R9 ;  /* 0x00021009000085a7 */ /* 0x000ee400080010ff */
[----:B---3--:R-:W-:Y:S05]  /*b520*/  @!P0 BRA `(.L_x_241) ;  /* 0xfffffffc00f08947 */ /* 0x008fea000383ffff */
[----:B------:R-:W-:Y:S05]  /*b530*/  BRA `(.L_x_242) ;  /* 0xffffffac00047947 */ /* 0x000fea000383ffff */
.L_x_122:
[----:B------:R-:W-:Y:S07]  /*b540*/  MOV R0, UR21 ;  /* 0x0000001500007c02 */ /* 0x000fee0008000f00 */
.L_x_243:
[----:B-1----:R1:W3:Y:S02]  /*b550*/  SYNCS.PHASECHK.TRANS64.TRYWAIT P0, [R0+URZ+0x218], R9 ;  /* 0x00021809000075a7 */ /* 0x0022e400080011ff */
[----:B---3--:R-:W-:Y:S05]  /*b560*/  @!P0 NANOSLEEP.SYNCS 0x989680 ;  /* 0x009896800000895d */ /* 0x008fea0003900000 */
[----:B------:R-:W3:Y:S02]  /*b570*/  @!P0 SYNCS.PHASECHK.TRANS64 P0, [R0+URZ+0x218], R9 ;  /* 0x00021809000085a7 */ /* 0x000ee400080010ff */
[----:B---3--:R-:W-:Y:S05]  /*b580*/  @!P0 BRA `(.L_x_243) ;  /* 0xfffffffc00f08947 */ /* 0x008fea000383ffff */
[----:B------:R-:W-:Y:S05]  /*b590*/  BRA `(.L_x_244) ;  /* 0xffffffac003c7947 */ /* 0x000fea000383ffff */
.L_x_124:
[----:B------:R-:W-:-:S07]  /*b5a0*/  MOV R0, UR21 ;  /* 0x0000001500007c02 */ /* 0x000fce0008000f00 */
.L_x_245:
[----:B-1----:R1:W4:Y:S02]  /*b5b0*/  SYNCS.PHASECHK.TRANS64.TRYWAIT P0, [R0+URZ+0x210], R3 ;  /* 0x00021003000075a7 */ /* 0x00232400080011ff */
[----:B----4-:R-:W-:Y:S05]  /*b5c0*/  @!P0 NANOSLEEP.SYNCS 0x989680 ;  /* 0x009896800000895d */ /* 0x010fea0003900000 */
[----:B------:R-:W4:Y:S02]  /*b5d0*/  @!P0 SYNCS.PHASECHK.TRANS64 P0, [R0+URZ+0x210], R3 ;  /* 0x00021003000085a7 */ /* 0x000f2400080010ff */
[----:B----4-:R-:W-:Y:S05]  /*b5e0*/  @!P0 BRA `(.L_x_245) ;  /* 0xfffffffc00f08947 */ /* 0x010fea000383ffff */
[----:B------:R-:W-:Y:S05]  /*b5f0*/  BRA `(.L_x_246) ;  /* 0xffffffac00ac7947 */ /* 0x000fea000383ffff */
.L_x_126:
[----:B--2---:R2:W4:Y:S02]  /*b600*/  SYNCS.PHASECHK.TRANS64.TRYWAIT P0, [R3+URZ+0x230], R0 ;  /* 0x00023000030075a7 */ /* 0x00452400080011ff */
[----:B----4-:R-:W-:Y:S05]  /*b610*/  @!P0 NANOSLEEP.SYNCS 0x989680 ;  /* 0x009896800000895d */ /* 0x010fea0003900000 */
[----:B------:R-:W4:Y:S02]  /*b620*/  @!P0 SYNCS.PHASECHK.TRANS64 P0, [R3+URZ+0x230], R0 ;  /* 0x00023000030085a7 */ /* 0x000f2400080010ff */
[----:B----4-:R-:W-:Y:S05]  /*b630*/  @!P0 BRA `(.L_x_126) ;  /* 0xfffffffc00f08947 */ /* 0x010fea000383ffff */
[----:B------:R-:W-:Y:S05]  /*b640*/  BRA `(.L_x_247) ;  /* 0xffffffb000707947 */ /* 0x000fea000383ffff */
.L_x_137:
[----:B--2---:R2:W1:Y:S02]  /*b650*/  SYNCS.PHASECHK.TRANS64.TRYWAIT P1, [R3+URZ+0x200], R2 ;  /* 0x00020002030075a7 */ /* 0x00446400080211ff */
[----:B-1----:R-:W-:Y:S05]  /*b660*/  @!P1 NANOSLEEP.SYNCS 0x989680 ;  /* 0x009896800000995d */ /* 0x002fea0003900000 */
[----:B------:R-:W1:Y:S02]  /*b670*/  @!P1 SYNCS.PHASECHK.TRANS64 P1, [R3+URZ+0x200], R2 ;  /* 0x00020002030095a7 */ /* 0x000e6400080210ff */
[----:B-1----:R-:W-:Y:S05]  /*b680*/  @!P1 BRA `(.L_x_137) ;  /* 0xfffffffc00f09947 */ /* 0x002fea000383ffff */
[----:B------:R-:W-:Y:S05]  /*b690*/  BRA `(.L_x_136) ;  /* 0xffffffbc00e07947 */ /* 0x000fea000383ffff */
.L_x_139:
[----:B-1----:R1:W3:Y:S02]  /*b6a0*/  SYNCS.PHASECHK.TRANS64.TRYWAIT P0, [R164+URZ+0x250], R5 ;  /* 0x00025005a40075a7 */ /* 0x0022e400080011ff */
[----:B---3--:R-:W-:Y:S05]  /*b6b0*/  @!P0 NANOSLEEP.SYNCS 0x989680 ;  /* 0x009896800000895d */ /* 0x008fea0003900000 */
[----:B------:R-:W3:Y:S02]  /*b6c0*/  @!P0 SYNCS.PHASECHK.TRANS64 P0, [R164+URZ+0x250], R5 ;  /* 0x00025005a40085a7 */ /* 0x000ee400080010ff */
[----:B---3--:R-:W-:Y:S05]  /*b6d0*/  @!P0 BRA `(.L_x_139) ;  /* 0xfffffffc00f08947 */ /* 0x008fea000383ffff */
[----:B------:R-:W-:Y:S05]  /*b6e0*/  BRA `(.L_x_138) ;  /* 0xffffffc000387947 */ /* 0x000fea000383ffff */
.L_x_148:
[----:B---3--:R3:W4:Y:S02]  /*b6f0*/  SYNCS.PHASECHK.TRANS64.TRYWAIT P0, [R200+URZ+0x200], R3 ;  /* 0x00020003c80075a7 */ /* 0x00872400080011ff */
[----:B----4-:R-:W-:Y:S05]  /*b700*/  @!P0 NANOSLEEP.SYNCS 0x989680 ;  /* 0x009896800000895d */ /* 0x010fea0003900000 */
[----:B------:R-:W4:Y:S02]  /*b710*/  @!P0 SYNCS.PHASECHK.TRANS64 P0, [R200+URZ+0x200], R3 ;  /* 0x00020003c80085a7 */ /* 0x000f2400080010ff */
[----:B----4-:R-:W-:Y:S05]  /*b720*/  @!P0 BRA `(.L_x_148) ;  /* 0xfffffffc00f08947 */ /* 0x010fea000383ffff */
[----:B------:R-:W-:Y:S05]  /*b730*/  BRA `(.L_x_147) ;  /* 0xffffffd400487947 */ /* 0x000fea000383ffff */
        .weak           $__internal_0_$__cuda_sm10x_tcgen05_guardrail_trap_col_being_dealloced_not_returned_by_alloc
        .type           $__internal_0_$__cuda_sm10x_tcgen05_guardrail_trap_col_being_dealloced_not_returned_by_alloc,@function
        .size           $__internal_0_$__cuda_sm10x_tcgen05_guardrail_trap_col_being_dealloced_not_returned_by_alloc,($__internal_1_$__cuda_sm10x_tcgen05_guardrail_trap_phase_invalid_during_alloc - $__internal_0_$__cuda_sm10x_tcgen05_guardrail_trap_col_being_dealloced_not_returned_by_alloc)
$__internal_0_$__cuda_sm10x_tcgen05_guardrail_trap_col_being_dealloced_not_returned_by_alloc:
[----:B------:R-:W-:Y:S05]  /*b740*/  BPT.TRAP 0x1 ;  /* 0x000000040000795c */ /* 0x000fea0000300000 */
[----:B------:R-:W-:-:S04]  /*b750*/  HFMA2 R3, -RZ, RZ, 0, 0 ;  /* 0x00000000ff037431 */ /* 0x000fc800000001ff */
[----:B------:R-:W-:Y:S05]  /*b760*/  RET.REL.NODEC R2 `(_ZN7cutlass13device_kernelINS_4gemm6kernel13GemmUniversalIN4cute5tupleIJiiiiEEENS1_10collective13CollectiveMmaINS1_35MainloopSm100TmaUmmaWarpSpecializedILi32ELi2ELi4ENS5_IJNS4_1CILi4EEENSA_ILi2EEENSA_ILi1EEEEEEEENS5_IJNSA_ILi256EEENSA_ILi128EEENSA_ILi32EEEEEENS_12float_e4m3_tENS5_IJlSD_lEEESK_SL_NS4_8TiledMMAINS4_8MMA_AtomIJNS4_10MMA_TraitsINS4_25SM100_MMA_F8F6F4_2x1SM_SSEJSK_SK_fSG_SH_NS4_17integral_constantINS4_4UMMA5MajorELSS_0EEEST_NSQ_INSR_7ScaleInELSU_0EEESV_EEEEEENS4_6LayoutINS5_IJSD_SD_SD_EEENS5_IJNSA_ILi0EEES10_S10_EEEEENS5_IJNS4_10UnderscoreES13_S13_EEEEENS4_28SM100_TMA_2SM_LOAD_MULTICASTENS4_14ComposedLayoutINS4_7SwizzleILi1ELi4ELi3EEENS4_18smem_ptr_flag_bitsILi8EEENSY_INS5_IJNSA_ILi8EEESI_EEENS5_IJSI_SD_EEEEEEEvNS4_8identityES16_S1G_vS1H_EENS_8epilogue10collective18CollectiveEpilogueINS1J_23Sm100TmaWarpSpecializedILi2ELi2ELi64ELb0ELb0EEEJNS5_IJSH_SH_SI_EEENS5_IJNSY_ISH_SD_EENSY_INSA_ILi64EEESD_EEEEESK_SL_SK_SL_NS1J_6fusion15FusionCallbacksIS1N_NS1T_17LinearCombinationISK_fSK_fLNS_15FloatRoundStyleE2EEES1O_S1S_JEEENS4_5SM1004TMEM4LOAD26SM100_TMEM_LOAD_32dp32b64xENS4_13SM90_TMA_LOADENS17_INS18_ILi2ELi4ELi3EEES1B_NSY_INS5_IJS1C_S1Q_EEENS5_IJS1Q_SD_EEEEEEENS4_39AutoVectorizingCopyWithAssumedAlignmentILi128EEENS4_14SM90_TMA_STOREES28_S2A_S2A_EEEvvEEEEvNT_6ParamsE) ;  /* 0xffffff4802247950 */ /* 0x000fea0003c3ffff */
        .weak           $__internal_1_$__cuda_sm10x_tcgen05_guardrail_trap_phase_invalid_during_alloc
        .type           $__internal_1_$__cuda_sm10x_tcgen05_guardrail_trap_phase_invalid_during_alloc,@function
        .size           $__internal_1_$__cuda_sm10x_tcgen05_guardrail_trap_phase_invalid_during_alloc,($__internal_2_$__cuda_sm10x_tcgen05_guardrail_trap_unallocated_columns_being_dealloced - $__internal_1_$__cuda_sm10x_tcgen05_guardrail_trap_phase_invalid_during_alloc)
$__internal_1_$__cuda_sm10x_tcgen05_guardrail_trap_phase_invalid_during_alloc:
[----:B------:R-:W-:Y:S05]  /*b770*/  BPT.TRAP 0x1 ;  /* 0x000000040000795c */ /* 0x000fea0000300000 */
[----:B------:R-:W-:-:S04]  /*b780*/  MOV R5, 0x0 ;  /* 0x0000000000057802 */ /* 0x000fc80000000f00 */
[----:B------:R-:W-:Y:S05]  /*b790*/  RET.REL.NODEC R4 `(_ZN7cutlass13device_kernelINS_4gemm6kernel13GemmUniversalIN4cute5tupleIJiiiiEEENS1_10collective13CollectiveMmaINS1_35MainloopSm100TmaUmmaWarpSpecializedILi32ELi2ELi4ENS5_IJNS4_1CILi4EEENSA_ILi2EEENSA_ILi1EEEEEEEENS5_IJNSA_ILi256EEENSA_ILi128EEENSA_ILi32EEEEEENS_12float_e4m3_tENS5_IJlSD_lEEESK_SL_NS4_8TiledMMAINS4_8MMA_AtomIJNS4_10MMA_TraitsINS4_25SM100_MMA_F8F6F4_2x1SM_SSEJSK_SK_fSG_SH_NS4_17integral_constantINS4_4UMMA5MajorELSS_0EEEST_NSQ_INSR_7ScaleInELSU_0EEESV_EEEEEENS4_6LayoutINS5_IJSD_SD_SD_EEENS5_IJNSA_ILi0EEES10_S10_EEEEENS5_IJNS4_10UnderscoreES13_S13_EEEEENS4_28SM100_TMA_2SM_LOAD_MULTICASTENS4_14ComposedLayoutINS4_7SwizzleILi1ELi4ELi3EEENS4_18smem_ptr_flag_bitsILi8EEENSY_INS5_IJNSA_ILi8EEESI_EEENS5_IJSI_SD_EEEEEEEvNS4_8identityES16_S1G_vS1H_EENS_8epilogue10collective18CollectiveEpilogueINS1J_23Sm100TmaWarpSpecializedILi2ELi2ELi64ELb0ELb0EEEJNS5_IJSH_SH_SI_EEENS5_IJNSY_ISH_SD_EENSY_INSA_ILi64EEESD_EEEEESK_SL_SK_SL_NS1J_6fusion15FusionCallbacksIS1N_NS1T_17LinearCombinationISK_fSK_fLNS_15FloatRoundStyleE2EEES1O_S1S_JEEENS4_5SM1004TMEM4LOAD26SM100_TMEM_LOAD_32dp32b64xENS4_13SM90_TMA_LOADENS17_INS18_ILi2ELi4ELi3EEES1B_NSY_INS5_IJS1C_S1Q_EEENS5_IJS1Q_SD_EEEEEEENS4_39AutoVectorizingCopyWithAssumedAlignmentILi128EEENS4_14SM90_TMA_STOREES28_S2A_S2A_EEEvvEEEEvNT_6ParamsE) ;  /* 0xffffff4804187950 */ /* 0x000fea0003c3ffff */
        .weak           $__internal_2_$__cuda_sm10x_tcgen05_guardrail_trap_unallocated_columns_being_dealloced
        .type           $__internal_2_$__cuda_sm10x_tcgen05_guardrail_trap_unallocated_columns_being_dealloced,@function
        .size           $__internal_2_$__cuda_sm10x_tcgen05_guardrail_trap_unallocated_columns_being_dealloced,(.L_x_249 - $__internal_2_$__cuda_sm10x_tcgen05_guardrail_trap_unallocated_columns_being_dealloced)
$__internal_2_$__cuda_sm10x_tcgen05_guardrail_trap_unallocated_columns_being_dealloced:
[----:B------:R-:W-:Y:S05]  /*b7a0*/  BPT.TRAP 0x1 ;  /* 0x000000040000795c */ /* 0x000fea0000300000 */
[----:B------:R-:W-:-:S04]  /*b7b0*/  HFMA2 R3, -RZ, RZ, 0, 0 ;  /* 0x00000000ff037431 */ /* 0x000fc800000001ff */
[----:B------:R-:W-:Y:S05]  /*b7c0*/  RET.REL.NODEC R2 `(_ZN7cutlass13device_kernelINS_4gemm6kernel13GemmUniversalIN4cute5tupleIJiiiiEEENS1_10collective13CollectiveMmaINS1_35MainloopSm100TmaUmmaWarpSpecializedILi32ELi2ELi4ENS5_IJNS4_1CILi4EEENSA_ILi2EEENSA_ILi1EEEEEEEENS5_IJNSA_ILi256EEENSA_ILi128EEENSA_ILi32EEEEEENS_12float_e4m3_tENS5_IJlSD_lEEESK_SL_NS4_8TiledMMAINS4_8MMA_AtomIJNS4_10MMA_TraitsINS4_25SM100_MMA_F8F6F4_2x1SM_SSEJSK_SK_fSG_SH_NS4_17integral_constantINS4_4UMMA5MajorELSS_0EEEST_NSQ_INSR_7ScaleInELSU_0EEESV_EEEEEENS4_6LayoutINS5_IJSD_SD_SD_EEENS5_IJNSA_ILi0EEES10_S10_EEEEENS5_IJNS4_10UnderscoreES13_S13_EEEEENS4_28SM100_TMA_2SM_LOAD_MULTICASTENS4_14ComposedLayoutINS4_7SwizzleILi1ELi4ELi3EEENS4_18smem_ptr_flag_bitsILi8EEENSY_INS5_IJNSA_ILi8EEESI_EEENS5_IJSI_SD_EEEEEEEvNS4_8identityES16_S1G_vS1H_EENS_8epilogue10collective18CollectiveEpilogueINS1J_23Sm100TmaWarpSpecializedILi2ELi2ELi64ELb0ELb0EEEJNS5_IJSH_SH_SI_EEENS5_IJNSY_ISH_SD_EENSY_INSA_ILi64EEESD_EEEEESK_SL_SK_SL_NS1J_6fusion15FusionCallbacksIS1N_NS1T_17LinearCombinationISK_fSK_fLNS_15FloatRoundStyleE2EEES1O_S1S_JEEENS4_5SM1004TMEM4LOAD26SM100_TMEM_LOAD_32dp32b64xENS4_13SM90_TMA_LOADENS17_INS18_ILi2ELi4ELi3EEES1B_NSY_INS5_IJS1C_S1Q_EEENS5_IJS1Q_SD_EEEEEEENS4_39AutoVectorizingCopyWithAssumedAlignmentILi128EEENS4_14SM90_TMA_STOREES28_S2A_S2A_EEEvvEEEEvNT_6ParamsE) ;  /* 0xffffff48020c7950 */ /* 0x000fea0003c3ffff */
.L_x_248:
[----:B------:R-:W-:-:S00]  /*b7d0*/  BRA `(.L_x_248) ;  /* 0xfffffffc00fc7947 */ /* 0x000fc0000383ffff */
[----:B------:R-:W-:-:S00]  /*b7e0*/  NOP ;  /* 0x0000000000007918 */ /* 0x000fc00000000000 */
        /* <DEDUP_REMOVED lines=9> */
.L_x_249:


//--------------------- .nv.global.init           --------------------------
	.section	.nv.global.init,"aw",@progbits
.nv.global.init:
	.type		$str$27,@object
	.size		$str$27,($str$28 - $str$27)
$str$27:
        /*0000*/ 	.byte	0x28, 0x61, 0x64, 0x64, 0x72, 0x65, 0x73, 0x73, 0x20, 0x26, 0x20, 0x6d, 0x61, 0x73, 0x6b, 0x29
        /*0010*/ 	.byte	0x20, 0x3d, 0x3d, 0x20, 0x30, 0x00
	.type		$str$28,@object
	.size		$str$28,($str$26 - $str$28)
$str$28:
        /*0016*/ 	.byte	0x2f, 0x74, 0x6d, 0x70, 0x2f, 0x63, 0x75, 0x74, 0x6c, 0x61, 0x73, 0x73, 0x5f, 0x73, 0x77, 0x65
        /*0026*/ 	.byte	0x65, 0x70, 0x5f, 0x73, 0x72, 0x63, 0x2f, 0x69, 0x6e, 0x63, 0x6c, 0x75, 0x64, 0x65, 0x2f, 0x63
        /*0036*/ 	.byte	0x75, 0x74, 0x65, 0x2f, 0x70, 0x6f, 0x69, 0x6e, 0x74, 0x65, 0x72, 0x5f, 0x66, 0x6c, 0x61, 0x67
        /*0046*/ 	.byte	0x67, 0x65, 0x64, 0x2e, 0x68, 0x70, 0x70, 0x00
	.type		$str$26,@object
	.size		$str$26,($str$25 - $str$26)
$str$26:
        /*004e*/ 	.byte	0x2f, 0x74, 0x6d, 0x70, 0x2f, 0x63, 0x75, 0x74, 0x6c, 0x61, 0x73, 0x73, 0x5f, 0x73, 0x77, 0x65
        /*005e*/ 	.byte	0x65, 0x70, 0x5f, 0x73, 0x72, 0x63, 0x2f, 0x69, 0x6e, 0x63, 0x6c, 0x75, 0x64, 0x65, 0x2f, 0x63
        /*006e*/ 	.byte	0x75, 0x74, 0x65, 0x2f, 0x61, 0x74, 0x6f, 0x6d, 0x2f, 0x63, 0x6f, 0x70, 0x79, 0x5f, 0x74, 0x72
        /*007e*/ 	.byte	0x61, 0x69, 0x74, 0x73, 0x5f, 0x73, 0x6d, 0x31, 0x30, 0x30, 0x2e, 0x68, 0x70, 0x70, 0x00
	.type		$str$25,@object
	.size		$str$25,(__unnamed_1 - $str$25)
$str$25:
        /*008d*/ 	.byte	0x28, 0x28, 0x75, 0x69, 0x6e, 0x74, 0x33, 0x32, 0x5f, 0x74, 0x28, 0x74, 0x68, 0x72, 0x65, 0x61
        /*009d*/ 	.byte	0x64, 0x49, 0x64, 0x78, 0x2e, 0x78, 0x29, 0x20, 0x2f, 0x20, 0x33, 0x32, 0x29, 0x20, 0x25, 0x20
        /*00ad*/ 	.byte	0x34, 0x29, 0x20, 0x3d, 0x3d, 0x20, 0x28, 0x28, 0x28, 0x74, 0x6d, 0x65, 0x6d, 0x5f, 0x61, 0x64
        /*00bd*/ 	.byte	0x64, 0x72, 0x20, 0x3e, 0x3e, 0x20, 0x31, 0x36, 0x29, 0x20, 0x2f, 0x20, 0x33, 0x32, 0x29, 0x20
        /*00cd*/ 	.byte	0x25, 0x20, 0x34, 0x29, 0x00
	.type		__unnamed_1,@object
	.size		__unnamed_1,(__unnamed_2 - __unnamed_1)
__unnamed_1:
        /*00d2*/ 	.byte	0x61, 0x75, 0x74, 0x6f, 0x20, 0x63, 0x75, 0x74, 0x65, 0x3a, 0x3a, 0x61, 0x73, 0x5f, 0x70, 0x6f
        /* <DEDUP_REMOVED lines=24> */
        /*0262*/ 	.byte	0x43, 0x3c, 0x38, 0x31, 0x39, 0x32, 0x3e, 0x3e, 0x3e, 0x3e, 0x5d, 0x00
	.type		__unnamed_2,@object
	.size		__unnamed_2,(.L_2 - __unnamed_2)
__unnamed_2:
        /* <DEDUP_REMOVED lines=42> */
        /*050e*/ 	.byte	0x3e, 0x3e, 0x3e, 0x3e, 0x5d, 0x00
.L_2:


//--------------------- .nv.shared._ZN7cutlass13device_kernelINS_4gemm6kernel13GemmUniversalIN4cute5tupleIJiiiiEEENS1_10collective13CollectiveMmaINS1_35MainloopSm100TmaUmmaWarpSpecializedILi32ELi2ELi4ENS5_IJNS4_1CILi4EEENSA_ILi2EEENSA_ILi1EEEEEEEENS5_IJNSA_ILi256EEENSA_ILi128EEENSA_ILi32EEEEEENS_12float_e4m3_tENS5_IJlSD_lEEESK_SL_NS4_8TiledMMAINS4_8MMA_AtomIJNS4_10MMA_TraitsINS4_25SM100_MMA_F8F6F4_2x1SM_SSEJSK_SK_fSG_SH_NS4_17integral_constantINS4_4UMMA5MajorELSS_0EEEST_NSQ_INSR_7ScaleInELSU_0EEESV_EEEEEENS4_6LayoutINS5_IJSD_SD_SD_EEENS5_IJNSA_ILi0EEES10_S10_EEEEENS5_IJNS4_10UnderscoreES13_S13_EEEEENS4_28SM100_TMA_2SM_LOAD_MULTICASTENS4_14ComposedLayoutINS4_7SwizzleILi1ELi4ELi3EEENS4_18smem_ptr_flag_bitsILi8EEENSY_INS5_IJNSA_ILi8EEESI_EEENS5_IJSI_SD_EEEEEEEvNS4_8identityES16_S1G_vS1H_EENS_8epilogue10collective18CollectiveEpilogueINS1J_23Sm100TmaWarpSpecializedILi2ELi2ELi64ELb0ELb0EEEJNS5_IJSH_SH_SI_EEENS5_IJNSY_ISH_SD_EENSY_INSA_ILi64EEESD_EEEEESK_SL_SK_SL_NS1J_6fusion15FusionCallbacksIS1N_NS1T_17LinearCombinationISK_fSK_fLNS_15FloatRoundStyleE2EEES1O_S1S_JEEENS4_5SM1004TMEM4LOAD26SM100_TMEM_LOAD_32dp32b64xENS4_13SM90_TMA_LOADENS17_INS18_ILi2ELi4ELi3EEES1B_NSY_INS5_IJS1C_S1Q_EEENS5_IJS1Q_SD_EEEEEEENS4_39AutoVectorizingCopyWithAssumedAlignmentILi128EEENS4_14SM90_TMA_STOREES28_S2A_S2A_EEEvvEEEEvNT_6ParamsE --------------------------
	.section	.nv.shared._ZN7cutlass13device_kernelINS_4gemm6kernel13GemmUniversalIN4cute5tupleIJiiiiEEENS1_10collective13CollectiveMmaINS1_35MainloopSm100TmaUmmaWarpSpecializedILi32ELi2ELi4ENS5_IJNS4_1CILi4EEENSA_ILi2EEENSA_ILi1EEEEEEEENS5_IJNSA_ILi256EEENSA_ILi128EEENSA_ILi32EEEEEENS_12float_e4m3_tENS5_IJlSD_lEEESK_SL_NS4_8TiledMMAINS4_8MMA_AtomIJNS4_10MMA_TraitsINS4_25SM100_MMA_F8F6F4_2x1SM_SSEJSK_SK_fSG_SH_NS4_17integral_constantINS4_4UMMA5MajorELSS_0EEEST_NSQ_INSR_7ScaleInELSU_0EEESV_EEEEEENS4_6LayoutINS5_IJSD_SD_SD_EEENS5_IJNSA_ILi0EEES10_S10_EEEEENS5_IJNS4_10UnderscoreES13_S13_EEEEENS4_28SM100_TMA_2SM_LOAD_MULTICASTENS4_14ComposedLayoutINS4_7SwizzleILi1ELi4ELi3EEENS4_18smem_ptr_flag_bitsILi8EEENSY_INS5_IJNSA_ILi8EEESI_EEENS5_IJSI_SD_EEEEEEEvNS4_8identityES16_S1G_vS1H_EENS_8epilogue10collective18CollectiveEpilogueINS1J_23Sm100TmaWarpSpecializedILi2ELi2ELi64ELb0ELb0EEEJNS5_IJSH_SH_SI_EEENS5_IJNSY_ISH_SD_EENSY_INSA_ILi64EEESD_EEEEESK_SL_SK_SL_NS1J_6fusion15FusionCallbacksIS1N_NS1T_17LinearCombinationISK_fSK_fLNS_15FloatRoundStyleE2EEES1O_S1S_JEEENS4_5SM1004TMEM4LOAD26SM100_TMEM_LOAD_32dp32b64xENS4_13SM90_TMA_LOADENS17_INS18_ILi2ELi4ELi3EEES1B_NSY_INS5_IJS1C_S1Q_EEENS5_IJS1Q_SD_EEEEEEENS4_39AutoVectorizingCopyWithAssumedAlignmentILi128EEENS4_14SM90_TMA_STOREES28_S2A_S2A_EEEvvEEEEvNT_6ParamsE,"aw",@nobits
	.sectionflags	@""
	.align	16
	.zero		1024


//--------------------- .nv.shared.reserved.0     --------------------------
	.section	.nv.shared.reserved.0,"aw",@nobits
	.weak		__nv_reservedSMEM_offset_0_alias
	.size		__nv_reservedSMEM_offset_0_alias, 0, 64
	.other		__nv_reservedSMEM_offset_0_alias,@"STO_CUDA_RESERVED_SHARED STV_DEFAULT"
__nv_reservedSMEM_offset_0_alias:
	.zero		0
.nv.shared.reserved.0:
	.zero		64
	.weak		__nv_reservedSMEM_tcgen05_partition
	.type		__nv_reservedSMEM_tcgen05_partition,@object
	.size		__nv_reservedSMEM_tcgen05_partition,(.L_0 - __nv_reservedSMEM_tcgen05_partition)
__nv_reservedSMEM_tcgen05_partition:
	.zero		32
.L_0:


//--------------------- .nv.global                --------------------------
	.section	.nv.global,"aw",@nobits
.nv.global:
	.type		_ZN40_INTERNAL_add31485_4_k_cu_b4889e92_236944cute1_E,@object
	.size		_ZN40_INTERNAL_add31485_4_k_cu_b4889e92_236944cute1_E,(_ZN40_INTERNAL_add31485_4_k_cu_b4889e92_236944cuda3std3__45__cpo6cbeginE - _ZN40_INTERNAL_add31485_4_k_cu_b4889e92_236944cute1_E)
_ZN40_INTERNAL_add31485_4_k_cu_b4889e92_236944cute1_E:
	.zero		1
	.type		_ZN40_INTERNAL_add31485_4_k_cu_b4889e92_236944cuda3std3__45__cpo6cbeginE,@object
	.size		_ZN40_INTERNAL_add31485_4_k_cu_b4889e92_236944cuda3std3__45__cpo6cbeginE,(_ZN40_INTERNAL_add31485_4_k_cu_b4889e92_236944cuda3std3__48in_placeE - _ZN40_INTERNAL_add31485_4_k_cu_b4889e92_236944cuda3std3__45__cpo6cbeginE)
_ZN40_INTERNAL_add31485_4_k_cu_b4889e92_236944cuda3std3__45__cpo6cbeginE:
	.zero		1
	.type		_ZN40_INTERNAL_add31485_4_k_cu_b4889e92_236944cuda3std3__48in_placeE,@object
	.size		_ZN40_INTERNAL_add31485_4_k_cu_b4889e92_236944cuda3std3__48in_placeE,(_ZN40_INTERNAL_add31485_4_k_cu_b4889e92_236944cuda3std6ranges3__45__cpo9iter_moveE - _ZN40_INTERNAL_add31485_4_k_cu_b4889e92_236944cuda3std3__48in_placeE)
_ZN40_INTERNAL_add31485_4_k_cu_b4889e92_236944cuda3std3__48in_placeE:
	.zero		1
	.type		_ZN40_INTERNAL_add31485_4_k_cu_b4889e92_236944cuda3std6ranges3__45__cpo9iter_moveE,@object
	.size		_ZN40_INTERNAL_add31485_4_k_cu_b4889e92_236944cuda3std6ranges3__45__cpo9iter_moveE,(_ZN40_INTERNAL_add31485_4_k_cu_b4889e92_236944cuda3std3__45__cpo5beginE - _ZN40_INTERNAL_add31485_4_k_cu_b4889e92_236944cuda3std6ranges3__45__cpo9iter_moveE)
_ZN40_INTERNAL_add31485_4_k_cu_b4889e92_236944cuda3std6ranges3__45__cpo9iter_moveE:
	.zero		1
	.type		_ZN40_INTERNAL_add31485_4_k_cu_b4889e92_236944cuda3std3__45__cpo5beginE,@object
	.size		_ZN40_INTERNAL_add31485_4_k_cu_b4889e92_236944cuda3std3__45__cpo5beginE,(_ZN40_INTERNAL_add31485_4_k_cu_b4889e92_236944cuda3std3__442_GLOBAL__N__add31485_4_k_cu_b4889e92_236946ignoreE - _ZN40_INTERNAL_add31485_4_k_cu_b4889e92_236944cuda3std3__45__cpo5beginE)
_ZN40_INTERNAL_add31485_4_k_cu_b4889e92_236944cuda3std3__45__cpo5beginE:
	.zero		1
	.type		_ZN40_INTERNAL_add31485_4_k_cu_b4889e92_236944cuda3std3__442_GLOBAL__N__add31485_4_k_cu_b4889e92_236946ignoreE,@object
	.size		_ZN40_INTERNAL_add31485_4_k_cu_b4889e92_236944cuda3std3__442_GLOBAL__N__add31485_4_k_cu_b4889e92_236946ignoreE,(_ZN40_INTERNAL_add31485_4_k_cu_b4889e92_236944cute7productE - _ZN40_INTERNAL_add31485_4_k_cu_b4889e92_236944cuda3std3__442_GLOBAL__N__add31485_4_k_cu_b4889e92_236946ignoreE)
_ZN40_INTERNAL_add31485_4_k_cu_b4889e92_236944cuda3std3__442_GLOBAL__N__add31485_4_k_cu_b4889e92_236946ignoreE:
	.zero		1
	.type		_ZN40_INTERNAL_add31485_4_k_cu_b4889e92_236944cute7productE,@object
	.size		_ZN40_INTERNAL_add31485_4_k_cu_b4889e92_236944cute7productE,(_ZN40_INTERNAL_add31485_4_k_cu_b4889e92_236944cuda3std3__45__cpo3endE - _ZN40_INTERNAL_add31485_4_k_cu_b4889e92_236944cute7productE)
_ZN40_INTERNAL_add31485_4_k_cu_b4889e92_236944cute7productE:
	.zero		1
	.type		_ZN40_INTERNAL_add31485_4_k_cu_b4889e92_236944cuda3std3__45__cpo3endE,@object
	.size		_ZN40_INTERNAL_add31485_4_k_cu_b4889e92_236944cuda3std3__45__cpo3endE,(_ZN40_INTERNAL_add31485_4_k_cu_b4889e92_236944cuda3std3__419piecewise_constructE - _ZN40_INTERNAL_add31485_4_k_cu_b4889e92_236944cuda3std3__45__cpo3endE)
_ZN40_INTERNAL_add31485_4_k_cu_b4889e92_236944cuda3std3__45__cpo3endE:
	.zero		1
	.type		_ZN40_INTERNAL_add31485_4_k_cu_b4889e92_236944cuda3std3__419piecewise_constructE,@object
	.size		_ZN40_INTERNAL_add31485_4_k_cu_b4889e92_236944cuda3std3__419piecewise_constructE,(_ZN40_INTERNAL_add31485_4_k_cu_b4889e92_236944cuda3std3__45__cpo4cendE - _ZN40_INTERNAL_add31485_4_k_cu_b4889e92_236944cuda3std3__419piecewise_constructE)
_ZN40_INTERNAL_add31485_4_k_cu_b4889e92_236944cuda3std3__419piecewise_constructE:
	.zero		1
	.type		_ZN40_INTERNAL_add31485_4_k_cu_b4889e92_236944cuda3std3__45__cpo4cendE,@object
	.size		_ZN40_INTERNAL_add31485_4_k_cu_b4889e92_236944cuda3std3__45__cpo4cendE,(_ZN40_INTERNAL_add31485_4_k_cu_b4889e92_236944cuda3std6ranges3__45__cpo4swapE - _ZN40_INTERNAL_add31485_4_k_cu_b4889e92_236944cuda3std3__45__cpo4cendE)
_ZN40_INTERNAL_add31485_4_k_cu_b4889e92_236944cuda3std3__45__cpo4cendE:
	.zero		1
	.type		_ZN40_INTERNAL_add31485_4_k_cu_b4889e92_236944cuda3std6ranges3__45__cpo4swapE,@object
	.size		_ZN40_INTERNAL_add31485_4_k_cu_b4889e92_236944cuda3std6ranges3__45__cpo4swapE,(.L_10 - _ZN40_INTERNAL_add31485_4_k_cu_b4889e92_236944cuda3std6ranges3__45__cpo4swapE)
_ZN40_INTERNAL_add31485_4_k_cu_b4889e92_236944cuda3std6ranges3__45__cpo4swapE:
	.zero		1
.L_10:


//--------------------- .nv.constant0._ZN7cutlass13device_kernelINS_4gemm6kernel13GemmUniversalIN4cute5tupleIJiiiiEEENS1_10collective13CollectiveMmaINS1_35MainloopSm100TmaUmmaWarpSpecializedILi32ELi2ELi4ENS5_IJNS4_1CILi4EEENSA_ILi2EEENSA_ILi1EEEEEEEENS5_IJNSA_ILi256EEENSA_ILi128EEENSA_ILi32EEEEEENS_12float_e4m3_tENS5_IJlSD_lEEESK_SL_NS4_8TiledMMAINS4_8MMA_AtomIJNS4_10MMA_TraitsINS4_25SM100_MMA_F8F6F4_2x1SM_SSEJSK_SK_fSG_SH_NS4_17integral_constantINS4_4UMMA5MajorELSS_0EEEST_NSQ_INSR_7ScaleInELSU_0EEESV_EEEEEENS4_6LayoutINS5_IJSD_SD_SD_EEENS5_IJNSA_ILi0EEES10_S10_EEEEENS5_IJNS4_10UnderscoreES13_S13_EEEEENS4_28SM100_TMA_2SM_LOAD_MULTICASTENS4_14ComposedLayoutINS4_7SwizzleILi1ELi4ELi3EEENS4_18smem_ptr_flag_bitsILi8EEENSY_INS5_IJNSA_ILi8EEESI_EEENS5_IJSI_SD_EEEEEEEvNS4_8identityES16_S1G_vS1H_EENS_8epilogue10collective18CollectiveEpilogueINS1J_23Sm100TmaWarpSpecializedILi2ELi2ELi64ELb0ELb0EEEJNS5_IJSH_SH_SI_EEENS5_IJNSY_ISH_SD_EENSY_INSA_ILi64EEESD_EEEEESK_SL_SK_SL_NS1J_6fusion15FusionCallbacksIS1N_NS1T_17LinearCombinationISK_fSK_fLNS_15FloatRoundStyleE2EEES1O_S1S_JEEENS4_5SM1004TMEM4LOAD26SM100_TMEM_LOAD_32dp32b64xENS4_13SM90_TMA_LOADENS17_INS18_ILi2ELi4ELi3EEES1B_NSY_INS5_IJS1C_S1Q_EEENS5_IJS1Q_SD_EEEEEEENS4_39AutoVectorizingCopyWithAssumedAlignmentILi128EEENS4_14SM90_TMA_STOREES28_S2A_S2A_EEEvvEEEEvNT_6ParamsE --------------------------
	.section	.nv.constant0._ZN7cutlass13device_kernelINS_4gemm6kernel13GemmUniversalIN4cute5tupleIJiiiiEEENS1_10collective13CollectiveMmaINS1_35MainloopSm100TmaUmmaWarpSpecializedILi32ELi2ELi4ENS5_IJNS4_1CILi4EEENSA_ILi2EEENSA_ILi1EEEEEEEENS5_IJNSA_ILi256EEENSA_ILi128EEENSA_ILi32EEEEEENS_12float_e4m3_tENS5_IJlSD_lEEESK_SL_NS4_8TiledMMAINS4_8MMA_AtomIJNS4_10MMA_TraitsINS4_25SM100_MMA_F8F6F4_2x1SM_SSEJSK_SK_fSG_SH_NS4_17integral_constantINS4_4UMMA5MajorELSS_0EEEST_NSQ_INSR_7ScaleInELSU_0EEESV_EEEEEENS4_6LayoutINS5_IJSD_SD_SD_EEENS5_IJNSA_ILi0EEES10_S10_EEEEENS5_IJNS4_10UnderscoreES13_S13_EEEEENS4_28SM100_TMA_2SM_LOAD_MULTICASTENS4_14ComposedLayoutINS4_7SwizzleILi1ELi4ELi3EEENS4_18smem_ptr_flag_bitsILi8EEENSY_INS5_IJNSA_ILi8EEESI_EEENS5_IJSI_SD_EEEEEEEvNS4_8identityES16_S1G_vS1H_EENS_8epilogue10collective18CollectiveEpilogueINS1J_23Sm100TmaWarpSpecializedILi2ELi2ELi64ELb0ELb0EEEJNS5_IJSH_SH_SI_EEENS5_IJNSY_ISH_SD_EENSY_INSA_ILi64EEESD_EEEEESK_SL_SK_SL_NS1J_6fusion15FusionCallbacksIS1N_NS1T_17LinearCombinationISK_fSK_fLNS_15FloatRoundStyleE2EEES1O_S1S_JEEENS4_5SM1004TMEM4LOAD26SM100_TMEM_LOAD_32dp32b64xENS4_13SM90_TMA_LOADENS17_INS18_ILi2ELi4ELi3EEES1B_NSY_INS5_IJS1C_S1Q_EEENS5_IJS1Q_SD_EEEEEEENS4_39AutoVectorizingCopyWithAssumedAlignmentILi128EEENS4_14SM90_TMA_STOREES28_S2A_S2A_EEEvvEEEEvNT_6ParamsE,"a",@progbits
	.sectionflags	@""
	.align	4
.nv.constant0._ZN7cutlass13device_kernelINS_4gemm6kernel13GemmUniversalIN4cute5tupleIJiiiiEEENS1_10collective13CollectiveMmaINS1_35MainloopSm100TmaUmmaWarpSpecializedILi32ELi2ELi4ENS5_IJNS4_1CILi4EEENSA_ILi2EEENSA_ILi1EEEEEEEENS5_IJNSA_ILi256EEENSA_ILi128EEENSA_ILi32EEEEEENS_12float_e4m3_tENS5_IJlSD_lEEESK_SL_NS4_8TiledMMAINS4_8MMA_AtomIJNS4_10MMA_TraitsINS4_25SM100_MMA_F8F6F4_2x1SM_SSEJSK_SK_fSG_SH_NS4_17integral_constantINS4_4UMMA5MajorELSS_0EEEST_NSQ_INSR_7ScaleInELSU_0EEESV_EEEEEENS4_6LayoutINS5_IJSD_SD_SD_EEENS5_IJNSA_ILi0EEES10_S10_EEEEENS5_IJNS4_10UnderscoreES13_S13_EEEEENS4_28SM100_TMA_2SM_LOAD_MULTICASTENS4_14ComposedLayoutINS4_7SwizzleILi1ELi4ELi3EEENS4_18smem_ptr_flag_bitsILi8EEENSY_INS5_IJNSA_ILi8EEESI_EEENS5_IJSI_SD_EEEEEEEvNS4_8identityES16_S1G_vS1H_EENS_8epilogue10collective18CollectiveEpilogueINS1J_23Sm100TmaWarpSpecializedILi2ELi2ELi64ELb0ELb0EEEJNS5_IJSH_SH_SI_EEENS5_IJNSY_ISH_SD_EENSY_INSA_ILi64EEESD_EEEEESK_SL_SK_SL_NS1J_6fusion15FusionCallbacksIS1N_NS1T_17LinearCombinationISK_fSK_fLNS_15FloatRoundStyleE2EEES1O_S1S_JEEENS4_5SM1004TMEM4LOAD26SM100_TMEM_LOAD_32dp32b64xENS4_13SM90_TMA_LOADENS17_INS18_ILi2ELi4ELi3EEES1B_NSY_INS5_IJS1C_S1Q_EEENS5_IJS1Q_SD_EEEEEEENS4_39AutoVectorizingCopyWithAssumedAlignmentILi128EEENS4_14SM90_TMA_STOREES28_S2A_S2A_EEEvvEEEEvNT_6ParamsE:
	.zero		2944


//--------------------- SYMBOLS --------------------------

	.type		.nv.reservedSmem.offset0,@object
	.size		.nv.reservedSmem.offset0,0x4
	.type		.nv.reservedSmem.cap,@object
	.size		.nv.reservedSmem.cap,0x4
	.type		__assertfail,@function
